//
// Generated by NVIDIA NVVM Compiler
//
// Compiler Build ID: CL-36424714
// Cuda compilation tools, release 13.0, V13.0.88
// Based on NVVM 20.0.0
//

.version 9.0
.target sm_100
.address_size 64

	// .globl	_Z12setup_kernelP17curandStateXORWOW
.global .align 4 .b8 precalc_xorwow_matrix[102400];
.global .align 4 .b8 precalc_xorwow_offset_matrix[102400];
.global .align 4 .b8 mrg32k3aM1[2304];
.global .align 4 .b8 mrg32k3aM2[2304];
.global .align 4 .b8 mrg32k3aM1SubSeq[2016];
.global .align 4 .b8 mrg32k3aM2SubSeq[2016];
.global .align 4 .b8 mrg32k3aM1Seq[2304];
.global .align 4 .b8 mrg32k3aM2Seq[2304];
.const .align 8 .b8 __cr_lgamma_table[72];
// _ZZ16neutron_calculusP17curandStateXORWOWfffPfPiiS2_E1r has been demoted
// _ZZ16neutron_calculusP17curandStateXORWOWfffPfPiiS2_E1b has been demoted
// _ZZ16neutron_calculusP17curandStateXORWOWfffPfPiiS2_E1t has been demoted
.global .align 4 .b8 __cudart_i2opi_f[24] = {65, 144, 67, 60, 153, 149, 98, 219, 192, 221, 52, 245, 209, 87, 39, 252, 41, 21, 68, 78, 110, 131, 249, 162};

.visible .entry _Z12setup_kernelP17curandStateXORWOW(
	.param .u64 .ptr .align 1 _Z12setup_kernelP17curandStateXORWOW_param_0
)
{
	.reg .pred 	%p<24>;
	.reg .b32 	%r<406>;
	.reg .b64 	%rd<18>;

	ld.param.u64 	%rd8, [_Z12setup_kernelP17curandStateXORWOW_param_0];
	cvta.to.global.u64 	%rd9, %rd8;
	mov.u32 	%r182, %tid.x;
	mov.u32 	%r183, %ctaid.x;
	mov.u32 	%r184, %nctaid.x;
	mad.lo.s32 	%r185, %r183, %r184, %r182;
	cvt.s64.s32 	%rd17, %r185;
	mul.wide.s32 	%rd10, %r185, 48;
	add.s64 	%rd2, %rd9, %rd10;
	mov.b32 	%r186, 205817361;
	mov.b32 	%r187, -555772652;
	st.global.v2.u32 	[%rd2], {%r187, %r186};
	mov.b32 	%r188, -123459836;
	mov.b32 	%r189, 292744473;
	st.global.v2.u32 	[%rd2+8], {%r189, %r188};
	mov.b32 	%r190, 88143893;
	mov.b32 	%r191, -589760388;
	st.global.v2.u32 	[%rd2+16], {%r191, %r190};
	setp.eq.s32 	%p1, %r185, 0;
	@%p1 bra 	$L__BB0_42;
	mov.b32 	%r312, 0;
	mov.u64 	%rd12, precalc_xorwow_matrix;
$L__BB0_2:
	and.b64  	%rd4, %rd17, 3;
	setp.eq.s64 	%p2, %rd4, 0;
	@%p2 bra 	$L__BB0_41;
	mul.wide.u32 	%rd11, %r312, 3200;
	add.s64 	%rd5, %rd12, %rd11;
	cvt.u32.u64 	%r2, %rd4;
	mov.b32 	%r313, 0;
$L__BB0_4:
	mov.b32 	%r326, 0;
	mov.u32 	%r327, %r326;
	mov.u32 	%r328, %r326;
	mov.u32 	%r329, %r326;
	mov.u32 	%r330, %r326;
	mov.u32 	%r319, %r326;
$L__BB0_5:
	mul.wide.u32 	%rd13, %r319, 4;
	add.s64 	%rd14, %rd2, %rd13;
	ld.global.u32 	%r10, [%rd14+4];
	shl.b32 	%r11, %r319, 5;
	mov.b32 	%r325, 0;
$L__BB0_6:
	.pragma "nounroll";
	shr.u32 	%r196, %r10, %r325;
	and.b32  	%r197, %r196, 1;
	setp.eq.b32 	%p3, %r197, 1;
	not.pred 	%p4, %p3;
	add.s32 	%r198, %r11, %r325;
	mul.lo.s32 	%r199, %r198, 5;
	mul.wide.u32 	%rd15, %r199, 4;
	add.s64 	%rd6, %rd5, %rd15;
	@%p4 bra 	$L__BB0_8;
	ld.global.u32 	%r200, [%rd6];
	xor.b32  	%r330, %r330, %r200;
	ld.global.u32 	%r201, [%rd6+4];
	xor.b32  	%r329, %r329, %r201;
	ld.global.u32 	%r202, [%rd6+8];
	xor.b32  	%r328, %r328, %r202;
	ld.global.u32 	%r203, [%rd6+12];
	xor.b32  	%r327, %r327, %r203;
	ld.global.u32 	%r204, [%rd6+16];
	xor.b32  	%r326, %r326, %r204;
$L__BB0_8:
	and.b32  	%r206, %r196, 2;
	setp.eq.s32 	%p5, %r206, 0;
	@%p5 bra 	$L__BB0_10;
	ld.global.u32 	%r207, [%rd6+20];
	xor.b32  	%r330, %r330, %r207;
	ld.global.u32 	%r208, [%rd6+24];
	xor.b32  	%r329, %r329, %r208;
	ld.global.u32 	%r209, [%rd6+28];
	xor.b32  	%r328, %r328, %r209;
	ld.global.u32 	%r210, [%rd6+32];
	xor.b32  	%r327, %r327, %r210;
	ld.global.u32 	%r211, [%rd6+36];
	xor.b32  	%r326, %r326, %r211;
$L__BB0_10:
	and.b32  	%r213, %r196, 4;
	setp.eq.s32 	%p6, %r213, 0;
	@%p6 bra 	$L__BB0_12;
	ld.global.u32 	%r214, [%rd6+40];
	xor.b32  	%r330, %r330, %r214;
	ld.global.u32 	%r215, [%rd6+44];
	xor.b32  	%r329, %r329, %r215;
	ld.global.u32 	%r216, [%rd6+48];
	xor.b32  	%r328, %r328, %r216;
	ld.global.u32 	%r217, [%rd6+52];
	xor.b32  	%r327, %r327, %r217;
	ld.global.u32 	%r218, [%rd6+56];
	xor.b32  	%r326, %r326, %r218;
$L__BB0_12:
	and.b32  	%r220, %r196, 8;
	setp.eq.s32 	%p7, %r220, 0;
	@%p7 bra 	$L__BB0_14;
	ld.global.u32 	%r221, [%rd6+60];
	xor.b32  	%r330, %r330, %r221;
	ld.global.u32 	%r222, [%rd6+64];
	xor.b32  	%r329, %r329, %r222;
	ld.global.u32 	%r223, [%rd6+68];
	xor.b32  	%r328, %r328, %r223;
	ld.global.u32 	%r224, [%rd6+72];
	xor.b32  	%r327, %r327, %r224;
	ld.global.u32 	%r225, [%rd6+76];
	xor.b32  	%r326, %r326, %r225;
$L__BB0_14:
	and.b32  	%r227, %r196, 16;
	setp.eq.s32 	%p8, %r227, 0;
	@%p8 bra 	$L__BB0_16;
	ld.global.u32 	%r228, [%rd6+80];
	xor.b32  	%r330, %r330, %r228;
	ld.global.u32 	%r229, [%rd6+84];
	xor.b32  	%r329, %r329, %r229;
	ld.global.u32 	%r230, [%rd6+88];
	xor.b32  	%r328, %r328, %r230;
	ld.global.u32 	%r231, [%rd6+92];
	xor.b32  	%r327, %r327, %r231;
	ld.global.u32 	%r232, [%rd6+96];
	xor.b32  	%r326, %r326, %r232;
$L__BB0_16:
	and.b32  	%r234, %r196, 32;
	setp.eq.s32 	%p9, %r234, 0;
	@%p9 bra 	$L__BB0_18;
	ld.global.u32 	%r235, [%rd6+100];
	xor.b32  	%r330, %r330, %r235;
	ld.global.u32 	%r236, [%rd6+104];
	xor.b32  	%r329, %r329, %r236;
	ld.global.u32 	%r237, [%rd6+108];
	xor.b32  	%r328, %r328, %r237;
	ld.global.u32 	%r238, [%rd6+112];
	xor.b32  	%r327, %r327, %r238;
	ld.global.u32 	%r239, [%rd6+116];
	xor.b32  	%r326, %r326, %r239;
$L__BB0_18:
	and.b32  	%r241, %r196, 64;
	setp.eq.s32 	%p10, %r241, 0;
	@%p10 bra 	$L__BB0_20;
	ld.global.u32 	%r242, [%rd6+120];
	xor.b32  	%r330, %r330, %r242;
	ld.global.u32 	%r243, [%rd6+124];
	xor.b32  	%r329, %r329, %r243;
	ld.global.u32 	%r244, [%rd6+128];
	xor.b32  	%r328, %r328, %r244;
	ld.global.u32 	%r245, [%rd6+132];
	xor.b32  	%r327, %r327, %r245;
	ld.global.u32 	%r246, [%rd6+136];
	xor.b32  	%r326, %r326, %r246;
$L__BB0_20:
	and.b32  	%r248, %r196, 128;
	setp.eq.s32 	%p11, %r248, 0;
	@%p11 bra 	$L__BB0_22;
	ld.global.u32 	%r249, [%rd6+140];
	xor.b32  	%r330, %r330, %r249;
	ld.global.u32 	%r250, [%rd6+144];
	xor.b32  	%r329, %r329, %r250;
	ld.global.u32 	%r251, [%rd6+148];
	xor.b32  	%r328, %r328, %r251;
	ld.global.u32 	%r252, [%rd6+152];
	xor.b32  	%r327, %r327, %r252;
	ld.global.u32 	%r253, [%rd6+156];
	xor.b32  	%r326, %r326, %r253;
$L__BB0_22:
	and.b32  	%r255, %r196, 256;
	setp.eq.s32 	%p12, %r255, 0;
	@%p12 bra 	$L__BB0_24;
	ld.global.u32 	%r256, [%rd6+160];
	xor.b32  	%r330, %r330, %r256;
	ld.global.u32 	%r257, [%rd6+164];
	xor.b32  	%r329, %r329, %r257;
	ld.global.u32 	%r258, [%rd6+168];
	xor.b32  	%r328, %r328, %r258;
	ld.global.u32 	%r259, [%rd6+172];
	xor.b32  	%r327, %r327, %r259;
	ld.global.u32 	%r260, [%rd6+176];
	xor.b32  	%r326, %r326, %r260;
$L__BB0_24:
	and.b32  	%r262, %r196, 512;
	setp.eq.s32 	%p13, %r262, 0;
	@%p13 bra 	$L__BB0_26;
	ld.global.u32 	%r263, [%rd6+180];
	xor.b32  	%r330, %r330, %r263;
	ld.global.u32 	%r264, [%rd6+184];
	xor.b32  	%r329, %r329, %r264;
	ld.global.u32 	%r265, [%rd6+188];
	xor.b32  	%r328, %r328, %r265;
	ld.global.u32 	%r266, [%rd6+192];
	xor.b32  	%r327, %r327, %r266;
	ld.global.u32 	%r267, [%rd6+196];
	xor.b32  	%r326, %r326, %r267;
$L__BB0_26:
	and.b32  	%r269, %r196, 1024;
	setp.eq.s32 	%p14, %r269, 0;
	@%p14 bra 	$L__BB0_28;
	ld.global.u32 	%r270, [%rd6+200];
	xor.b32  	%r330, %r330, %r270;
	ld.global.u32 	%r271, [%rd6+204];
	xor.b32  	%r329, %r329, %r271;
	ld.global.u32 	%r272, [%rd6+208];
	xor.b32  	%r328, %r328, %r272;
	ld.global.u32 	%r273, [%rd6+212];
	xor.b32  	%r327, %r327, %r273;
	ld.global.u32 	%r274, [%rd6+216];
	xor.b32  	%r326, %r326, %r274;
$L__BB0_28:
	and.b32  	%r276, %r196, 2048;
	setp.eq.s32 	%p15, %r276, 0;
	@%p15 bra 	$L__BB0_30;
	ld.global.u32 	%r277, [%rd6+220];
	xor.b32  	%r330, %r330, %r277;
	ld.global.u32 	%r278, [%rd6+224];
	xor.b32  	%r329, %r329, %r278;
	ld.global.u32 	%r279, [%rd6+228];
	xor.b32  	%r328, %r328, %r279;
	ld.global.u32 	%r280, [%rd6+232];
	xor.b32  	%r327, %r327, %r280;
	ld.global.u32 	%r281, [%rd6+236];
	xor.b32  	%r326, %r326, %r281;
$L__BB0_30:
	and.b32  	%r283, %r196, 4096;
	setp.eq.s32 	%p16, %r283, 0;
	@%p16 bra 	$L__BB0_32;
	ld.global.u32 	%r284, [%rd6+240];
	xor.b32  	%r330, %r330, %r284;
	ld.global.u32 	%r285, [%rd6+244];
	xor.b32  	%r329, %r329, %r285;
	ld.global.u32 	%r286, [%rd6+248];
	xor.b32  	%r328, %r328, %r286;
	ld.global.u32 	%r287, [%rd6+252];
	xor.b32  	%r327, %r327, %r287;
	ld.global.u32 	%r288, [%rd6+256];
	xor.b32  	%r326, %r326, %r288;
$L__BB0_32:
	and.b32  	%r290, %r196, 8192;
	setp.eq.s32 	%p17, %r290, 0;
	@%p17 bra 	$L__BB0_34;
	ld.global.u32 	%r291, [%rd6+260];
	xor.b32  	%r330, %r330, %r291;
	ld.global.u32 	%r292, [%rd6+264];
	xor.b32  	%r329, %r329, %r292;
	ld.global.u32 	%r293, [%rd6+268];
	xor.b32  	%r328, %r328, %r293;
	ld.global.u32 	%r294, [%rd6+272];
	xor.b32  	%r327, %r327, %r294;
	ld.global.u32 	%r295, [%rd6+276];
	xor.b32  	%r326, %r326, %r295;
$L__BB0_34:
	and.b32  	%r297, %r196, 16384;
	setp.eq.s32 	%p18, %r297, 0;
	@%p18 bra 	$L__BB0_36;
	ld.global.u32 	%r298, [%rd6+280];
	xor.b32  	%r330, %r330, %r298;
	ld.global.u32 	%r299, [%rd6+284];
	xor.b32  	%r329, %r329, %r299;
	ld.global.u32 	%r300, [%rd6+288];
	xor.b32  	%r328, %r328, %r300;
	ld.global.u32 	%r301, [%rd6+292];
	xor.b32  	%r327, %r327, %r301;
	ld.global.u32 	%r302, [%rd6+296];
	xor.b32  	%r326, %r326, %r302;
$L__BB0_36:
	and.b32  	%r304, %r196, 32768;
	setp.eq.s32 	%p19, %r304, 0;
	@%p19 bra 	$L__BB0_38;
	ld.global.u32 	%r305, [%rd6+300];
	xor.b32  	%r330, %r330, %r305;
	ld.global.u32 	%r306, [%rd6+304];
	xor.b32  	%r329, %r329, %r306;
	ld.global.u32 	%r307, [%rd6+308];
	xor.b32  	%r328, %r328, %r307;
	ld.global.u32 	%r308, [%rd6+312];
	xor.b32  	%r327, %r327, %r308;
	ld.global.u32 	%r309, [%rd6+316];
	xor.b32  	%r326, %r326, %r309;
$L__BB0_38:
	add.s32 	%r325, %r325, 16;
	setp.ne.s32 	%p20, %r325, 32;
	@%p20 bra 	$L__BB0_6;
	mad.lo.s32 	%r310, %r319, -31, %r11;
	add.s32 	%r319, %r310, 1;
	setp.ne.s32 	%p21, %r319, 5;
	@%p21 bra 	$L__BB0_5;
	st.global.u32 	[%rd2+4], %r330;
	st.global.u32 	[%rd2+8], %r329;
	st.global.u32 	[%rd2+12], %r328;
	st.global.u32 	[%rd2+16], %r327;
	st.global.u32 	[%rd2+20], %r326;
	add.s32 	%r313, %r313, 1;
	setp.lt.u32 	%p22, %r313, %r2;
	@%p22 bra 	$L__BB0_4;
$L__BB0_41:
	shr.u64 	%rd7, %rd17, 2;
	add.s32 	%r312, %r312, 1;
	setp.gt.u64 	%p23, %rd17, 3;
	mov.u64 	%rd17, %rd7;
	@%p23 bra 	$L__BB0_2;
$L__BB0_42:
	mov.b32 	%r311, 0;
	st.global.v2.u32 	[%rd2+24], {%r311, %r311};
	st.global.u32 	[%rd2+32], %r311;
	mov.b64 	%rd16, 0;
	st.global.u64 	[%rd2+40], %rd16;
	ret;

}
	// .globl	_Z16neutron_calculusP17curandStateXORWOWfffPfPiiS2_
.visible .entry _Z16neutron_calculusP17curandStateXORWOWfffPfPiiS2_(
	.param .u64 .ptr .align 1 _Z16neutron_calculusP17curandStateXORWOWfffPfPiiS2__param_0,
	.param .f32 _Z16neutron_calculusP17curandStateXORWOWfffPfPiiS2__param_1,
	.param .f32 _Z16neutron_calculusP17curandStateXORWOWfffPfPiiS2__param_2,
	.param .f32 _Z16neutron_calculusP17curandStateXORWOWfffPfPiiS2__param_3,
	.param .u64 .ptr .align 1 _Z16neutron_calculusP17curandStateXORWOWfffPfPiiS2__param_4,
	.param .u64 .ptr .align 1 _Z16neutron_calculusP17curandStateXORWOWfffPfPiiS2__param_5,
	.param .u32 _Z16neutron_calculusP17curandStateXORWOWfffPfPiiS2__param_6,
	.param .u64 .ptr .align 1 _Z16neutron_calculusP17curandStateXORWOWfffPfPiiS2__param_7
)
{
	.local .align 4 .b8 	__local_depot1[28];
	.reg .b64 	%SP;
	.reg .b64 	%SPL;
	.reg .pred 	%p<21>;
	.reg .b32 	%r<150>;
	.reg .b32 	%f<69>;
	.reg .b64 	%rd<36>;
	.reg .b64 	%fd<5>;
	// demoted variable
	.shared .align 4 .b8 _ZZ16neutron_calculusP17curandStateXORWOWfffPfPiiS2_E1r[2048];
	// demoted variable
	.shared .align 4 .b8 _ZZ16neutron_calculusP17curandStateXORWOWfffPfPiiS2_E1b[2048];
	// demoted variable
	.shared .align 4 .b8 _ZZ16neutron_calculusP17curandStateXORWOWfffPfPiiS2_E1t[2048];
	mov.u64 	%SPL, __local_depot1;
	ld.param.u64 	%rd10, [_Z16neutron_calculusP17curandStateXORWOWfffPfPiiS2__param_0];
	ld.param.f32 	%f13, [_Z16neutron_calculusP17curandStateXORWOWfffPfPiiS2__param_1];
	ld.param.f32 	%f14, [_Z16neutron_calculusP17curandStateXORWOWfffPfPiiS2__param_2];
	ld.param.u32 	%r54, [_Z16neutron_calculusP17curandStateXORWOWfffPfPiiS2__param_6];
	add.u64 	%rd1, %SPL, 0;
	mov.u32 	%r1, %tid.x;
	mov.u32 	%r55, %ctaid.x;
	mov.u32 	%r149, %ntid.x;
	mad.lo.s32 	%r135, %r55, %r149, %r1;
	shl.b32 	%r56, %r1, 2;
	mov.u32 	%r57, _ZZ16neutron_calculusP17curandStateXORWOWfffPfPiiS2_E1r;
	add.s32 	%r4, %r57, %r56;
	mov.b32 	%r58, 0;
	st.shared.u32 	[%r4], %r58;
	mov.u32 	%r59, _ZZ16neutron_calculusP17curandStateXORWOWfffPfPiiS2_E1t;
	add.s32 	%r5, %r59, %r56;
	st.shared.u32 	[%r5], %r58;
	mov.u32 	%r60, _ZZ16neutron_calculusP17curandStateXORWOWfffPfPiiS2_E1b;
	add.s32 	%r6, %r60, %r56;
	st.shared.u32 	[%r6], %r58;
	setp.ge.s32 	%p1, %r135, %r54;
	@%p1 bra 	$L__BB1_18;
	cvta.to.global.u64 	%rd15, %rd10;
	mul.wide.s32 	%rd16, %r135, 48;
	add.s64 	%rd2, %rd15, %rd16;
	rcp.rn.f32 	%f1, %f13;
	div.rn.f32 	%f2, %f14, %f13;
	mov.b32 	%r146, 0;
	mov.u64 	%rd17, __cudart_i2opi_f;
	mov.u32 	%r147, %r146;
	mov.u32 	%r148, %r146;
$L__BB1_2:
	ld.global.v2.u32 	{%r17, %r141}, [%rd2];
	ld.global.v2.u32 	{%r21, %r20}, [%rd2+8];
	ld.global.v2.u32 	{%r138, %r137}, [%rd2+16];
	mov.f32 	%f66, 0f00000000;
	mov.f32 	%f11, %f66;
$L__BB1_3:
	mov.u32 	%r19, %r138;
	mov.u32 	%r18, %r137;
	shr.u32 	%r62, %r141, 2;
	xor.b32  	%r63, %r62, %r141;
	st.global.v2.u32 	[%rd2+8], {%r20, %r19};
	shl.b32 	%r64, %r18, 4;
	shl.b32 	%r65, %r63, 1;
	xor.b32  	%r66, %r65, %r64;
	xor.b32  	%r67, %r66, %r63;
	xor.b32  	%r27, %r67, %r18;
	st.global.v2.u32 	[%rd2+16], {%r18, %r27};
	add.s32 	%r68, %r17, 362437;
	st.global.v2.u32 	[%rd2], {%r68, %r21};
	add.s32 	%r69, %r27, %r68;
	cvt.rn.f32.u32 	%f17, %r69;
	fma.rn.f32 	%f18, %f17, 0f2F800000, 0f2F000000;
	setp.lt.f32 	%p2, %f18, 0f00800000;
	mul.f32 	%f19, %f18, 0f4B000000;
	selp.f32 	%f20, %f19, %f18, %p2;
	selp.f32 	%f21, 0fC1B80000, 0f00000000, %p2;
	mov.b32 	%r70, %f20;
	add.s32 	%r71, %r70, -1059760811;
	and.b32  	%r72, %r71, -8388608;
	sub.s32 	%r73, %r70, %r72;
	mov.b32 	%f22, %r73;
	cvt.rn.f32.s32 	%f23, %r72;
	fma.rn.f32 	%f24, %f23, 0f34000000, %f21;
	add.f32 	%f25, %f22, 0fBF800000;
	fma.rn.f32 	%f26, %f25, 0fBE055027, 0f3E1039F6;
	fma.rn.f32 	%f27, %f26, %f25, 0fBDF8CDCC;
	fma.rn.f32 	%f28, %f27, %f25, 0f3E0F2955;
	fma.rn.f32 	%f29, %f28, %f25, 0fBE2AD8B9;
	fma.rn.f32 	%f30, %f29, %f25, 0f3E4CED0B;
	fma.rn.f32 	%f31, %f30, %f25, 0fBE7FFF22;
	fma.rn.f32 	%f32, %f31, %f25, 0f3EAAAA78;
	fma.rn.f32 	%f33, %f32, %f25, 0fBF000000;
	mul.f32 	%f34, %f25, %f33;
	fma.rn.f32 	%f35, %f34, %f25, %f25;
	fma.rn.f32 	%f36, %f24, 0f3F317218, %f35;
	setp.gt.u32 	%p3, %r70, 2139095039;
	fma.rn.f32 	%f37, %f20, 0f7F800000, 0f7F800000;
	selp.f32 	%f38, %f37, %f36, %p3;
	setp.eq.f32 	%p4, %f20, 0f00000000;
	selp.f32 	%f5, 0fFF800000, %f38, %p4;
	mul.f32 	%f39, %f66, 0f3F22F983;
	cvt.rni.s32.f32 	%r145, %f39;
	cvt.rn.f32.s32 	%f40, %r145;
	fma.rn.f32 	%f41, %f40, 0fBFC90FDA, %f66;
	fma.rn.f32 	%f42, %f40, 0fB3A22168, %f41;
	fma.rn.f32 	%f68, %f40, 0fA7C234C5, %f42;
	abs.f32 	%f7, %f66;
	setp.ltu.f32 	%p5, %f7, 0f47CE4780;
	@%p5 bra 	$L__BB1_11;
	setp.neu.f32 	%p6, %f7, 0f7F800000;
	@%p6 bra 	$L__BB1_6;
	mov.f32 	%f45, 0f00000000;
	mul.rn.f32 	%f68, %f66, %f45;
	mov.b32 	%r145, 0;
	bra.uni 	$L__BB1_11;
$L__BB1_6:
	mov.b32 	%r29, %f66;
	shl.b32 	%r75, %r29, 8;
	or.b32  	%r30, %r75, -2147483648;
	mov.b64 	%rd35, 0;
	mov.b32 	%r142, 0;
	mov.u64 	%rd33, %rd17;
	mov.u64 	%rd34, %rd1;
$L__BB1_7:
	.pragma "nounroll";
	ld.global.nc.u32 	%r76, [%rd33];
	mad.wide.u32 	%rd19, %r76, %r30, %rd35;
	shr.u64 	%rd35, %rd19, 32;
	st.local.u32 	[%rd34], %rd19;
	add.s32 	%r142, %r142, 1;
	add.s64 	%rd34, %rd34, 4;
	add.s64 	%rd33, %rd33, 4;
	setp.ne.s32 	%p7, %r142, 6;
	@%p7 bra 	$L__BB1_7;
	shr.u32 	%r77, %r29, 23;
	st.local.u32 	[%rd1+24], %rd35;
	and.b32  	%r33, %r77, 31;
	and.b32  	%r78, %r77, 224;
	add.s32 	%r79, %r78, -128;
	shr.u32 	%r80, %r79, 5;
	mul.wide.u32 	%rd20, %r80, 4;
	sub.s64 	%rd9, %rd1, %rd20;
	ld.local.u32 	%r143, [%rd9+24];
	ld.local.u32 	%r144, [%rd9+20];
	setp.eq.s32 	%p8, %r33, 0;
	@%p8 bra 	$L__BB1_10;
	shf.l.wrap.b32 	%r143, %r144, %r143, %r33;
	ld.local.u32 	%r81, [%rd9+16];
	shf.l.wrap.b32 	%r144, %r81, %r144, %r33;
$L__BB1_10:
	shr.u32 	%r82, %r143, 30;
	shf.l.wrap.b32 	%r83, %r144, %r143, 2;
	shl.b32 	%r84, %r144, 2;
	shr.u32 	%r85, %r83, 31;
	add.s32 	%r86, %r85, %r82;
	neg.s32 	%r87, %r86;
	setp.lt.s32 	%p9, %r29, 0;
	selp.b32 	%r145, %r87, %r86, %p9;
	xor.b32  	%r88, %r83, %r29;
	shr.s32 	%r89, %r83, 31;
	xor.b32  	%r90, %r89, %r83;
	xor.b32  	%r91, %r89, %r84;
	cvt.u64.u32 	%rd21, %r90;
	shl.b64 	%rd22, %rd21, 32;
	cvt.u64.u32 	%rd23, %r91;
	or.b64  	%rd24, %rd22, %rd23;
	cvt.rn.f64.s64 	%fd1, %rd24;
	mul.f64 	%fd2, %fd1, 0d3BF921FB54442D19;
	cvt.rn.f32.f64 	%f43, %fd2;
	neg.f32 	%f44, %f43;
	setp.lt.s32 	%p10, %r88, 0;
	selp.f32 	%f68, %f44, %f43, %p10;
$L__BB1_11:
	add.s32 	%r93, %r145, 1;
	mul.rn.f32 	%f46, %f68, %f68;
	and.b32  	%r94, %r145, 1;
	setp.eq.b32 	%p11, %r94, 1;
	selp.f32 	%f47, %f68, 0f3F800000, %p11;
	fma.rn.f32 	%f48, %f46, %f47, 0f00000000;
	fma.rn.f32 	%f49, %f46, 0f37CBAC00, 0fBAB607ED;
	selp.f32 	%f50, 0fB94D4153, %f49, %p11;
	selp.f32 	%f51, 0f3C0885E4, 0f3D2AAABB, %p11;
	fma.rn.f32 	%f52, %f50, %f46, %f51;
	selp.f32 	%f53, 0fBE2AAAA8, 0fBEFFFFFF, %p11;
	fma.rn.f32 	%f54, %f52, %f46, %f53;
	fma.rn.f32 	%f55, %f54, %f48, %f47;
	and.b32  	%r95, %r93, 2;
	setp.eq.s32 	%p12, %r95, 0;
	mov.f32 	%f56, 0f00000000;
	sub.f32 	%f57, %f56, %f55;
	selp.f32 	%f58, %f55, %f57, %p12;
	mul.f32 	%f59, %f1, %f5;
	mul.f32 	%f60, %f59, %f58;
	sub.f32 	%f11, %f11, %f60;
	setp.geu.f32 	%p13, %f11, 0f00000000;
	@%p13 bra 	$L__BB1_13;
	add.s32 	%r146, %r146, 1;
	st.shared.u32 	[%r4], %r146;
	bra.uni 	$L__BB1_17;
$L__BB1_13:
	ld.param.f32 	%f65, [_Z16neutron_calculusP17curandStateXORWOWfffPfPiiS2__param_3];
	setp.ltu.f32 	%p14, %f11, %f65;
	@%p14 bra 	$L__BB1_15;
	add.s32 	%r148, %r148, 1;
	st.shared.u32 	[%r5], %r148;
	bra.uni 	$L__BB1_17;
$L__BB1_15:
	shr.u32 	%r96, %r21, 2;
	xor.b32  	%r97, %r96, %r21;
	st.global.v2.u32 	[%rd2+8], {%r19, %r18};
	shl.b32 	%r98, %r27, 4;
	shl.b32 	%r99, %r97, 1;
	xor.b32  	%r100, %r99, %r98;
	xor.b32  	%r101, %r100, %r97;
	xor.b32  	%r138, %r101, %r27;
	st.global.v2.u32 	[%rd2+16], {%r27, %r138};
	add.s32 	%r102, %r17, 724874;
	st.global.v2.u32 	[%rd2], {%r102, %r20};
	add.s32 	%r103, %r138, %r102;
	cvt.rn.f32.u32 	%f61, %r103;
	fma.rn.f32 	%f62, %f61, 0f2F800000, 0f2F000000;
	setp.geu.f32 	%p15, %f62, %f2;
	@%p15 bra 	$L__BB1_25;
	ld.param.u64 	%rd32, [_Z16neutron_calculusP17curandStateXORWOWfffPfPiiS2__param_7];
	ld.param.u64 	%rd30, [_Z16neutron_calculusP17curandStateXORWOWfffPfPiiS2__param_4];
	add.s32 	%r147, %r147, 1;
	st.shared.u32 	[%r6], %r147;
	cvta.to.global.u64 	%rd25, %rd32;
	atom.global.add.u32 	%r111, [%rd25], 1;
	cvta.to.global.u64 	%rd26, %rd30;
	mul.wide.s32 	%rd27, %r111, 4;
	add.s64 	%rd28, %rd26, %rd27;
	st.global.f32 	[%rd28], %f11;
$L__BB1_17:
	mov.u32 	%r112, %nctaid.x;
	mad.lo.s32 	%r135, %r112, %r149, %r135;
	setp.lt.s32 	%p16, %r135, %r54;
	@%p16 bra 	$L__BB1_2;
$L__BB1_18:
	bar.sync 	0;
	setp.lt.u32 	%p17, %r149, 2;
	@%p17 bra 	$L__BB1_22;
$L__BB1_19:
	shr.u32 	%r53, %r149, 1;
	setp.ge.u32 	%p18, %r1, %r53;
	@%p18 bra 	$L__BB1_21;
	shl.b32 	%r113, %r53, 2;
	add.s32 	%r114, %r4, %r113;
	ld.shared.u32 	%r115, [%r114];
	ld.shared.u32 	%r116, [%r4];
	add.s32 	%r117, %r116, %r115;
	st.shared.u32 	[%r4], %r117;
	add.s32 	%r118, %r5, %r113;
	ld.shared.u32 	%r119, [%r118];
	ld.shared.u32 	%r120, [%r5];
	add.s32 	%r121, %r120, %r119;
	st.shared.u32 	[%r5], %r121;
	add.s32 	%r122, %r6, %r113;
	ld.shared.u32 	%r123, [%r122];
	ld.shared.u32 	%r124, [%r6];
	add.s32 	%r125, %r124, %r123;
	st.shared.u32 	[%r6], %r125;
$L__BB1_21:
	bar.sync 	0;
	setp.gt.u32 	%p19, %r149, 3;
	mov.u32 	%r149, %r53;
	@%p19 bra 	$L__BB1_19;
$L__BB1_22:
	setp.ne.s32 	%p20, %r1, 0;
	@%p20 bra 	$L__BB1_24;
	ld.param.u64 	%rd31, [_Z16neutron_calculusP17curandStateXORWOWfffPfPiiS2__param_5];
	cvta.to.global.u64 	%rd29, %rd31;
	ld.shared.u32 	%r126, [_ZZ16neutron_calculusP17curandStateXORWOWfffPfPiiS2_E1r];
	atom.global.add.u32 	%r127, [%rd29], %r126;
	ld.shared.u32 	%r128, [_ZZ16neutron_calculusP17curandStateXORWOWfffPfPiiS2_E1t];
	atom.global.add.u32 	%r129, [%rd29+4], %r128;
	ld.shared.u32 	%r130, [_ZZ16neutron_calculusP17curandStateXORWOWfffPfPiiS2_E1b];
	atom.global.add.u32 	%r131, [%rd29+8], %r130;
$L__BB1_24:
	ret;
$L__BB1_25:
	shr.u32 	%r104, %r20, 2;
	xor.b32  	%r105, %r104, %r20;
	st.global.v2.u32 	[%rd2+8], {%r18, %r27};
	shl.b32 	%r106, %r138, 4;
	shl.b32 	%r107, %r105, 1;
	xor.b32  	%r108, %r107, %r106;
	xor.b32  	%r109, %r108, %r105;
	xor.b32  	%r137, %r109, %r138;
	st.global.v2.u32 	[%rd2+16], {%r138, %r137};
	add.s32 	%r17, %r17, 1087311;
	st.global.v2.u32 	[%rd2], {%r17, %r19};
	add.s32 	%r110, %r137, %r17;
	cvt.rn.f32.u32 	%f63, %r110;
	fma.rn.f32 	%f64, %f63, 0f2F800000, 0f2F000000;
	cvt.f64.f32 	%fd3, %f64;
	mul.f64 	%fd4, %fd3, 0d400921FB54442D18;
	cvt.rn.f32.f64 	%f66, %fd4;
	mov.u32 	%r20, %r27;
	mov.u32 	%r21, %r18;
	mov.u32 	%r141, %r19;
	bra.uni 	$L__BB1_3;

}


// ===== COMPILED SASS (sm_100) =====

	.target	sm_100

	.elftype	@"ET_EXEC"


//--------------------- .note.nv.tkinfo           --------------------------
	.section	.note.nv.tkinfo,"",@"SHT_NOTE"
	.sectionflags	@"SHF_NOTE_NV_TKINFO"
	.tkinfo
        /*0018*/ 	.word	0x00000002
        /*0030*/ 	.string	""
        /*0030*/ 	.string	"ptxas"
        /*0030*/ 	.string	"Cuda compilation tools, release 13.0, V13.0.88"
        /*0030*/ 	.string	"Build cuda_13.0.r13.0/compiler.36424714_0"
        /*0030*/ 	.string	"-arch sm_100 -m 64 "



//--------------------- .note.nv.cuinfo           --------------------------
	.section	.note.nv.cuinfo,"",@"SHT_NOTE"
	.sectionflags	@"SHF_NOTE_NV_CUINFO"
        /*0018*/ 	.short	0x0002
        /*001a*/ 	.short	0x0064
        /*001c*/ 	.short	0x0082
	.zero		2


//--------------------- .nv.info                  --------------------------
	.section	.nv.info,"",@"SHT_CUDA_INFO"
	.align	4


	//----- nvinfo : EIATTR_REGCOUNT
	.align		4
        /*0000*/ 	.byte	0x04, 0x2f
        /*0002*/ 	.short	(.L_11 - .L_10)
	.align		4
.L_10:
        /*0004*/ 	.word	index@(_Z12setup_kernelP17curandStateXORWOW)
        /*0008*/ 	.word	0x0000001f


	//----- nvinfo : EIATTR_FRAME_SIZE
	.align		4
.L_11:
        /*000c*/ 	.byte	0x04, 0x11
        /*000e*/ 	.short	(.L_13 - .L_12)
	.align		4
.L_12:
        /*0010*/ 	.word	index@(_Z12setup_kernelP17curandStateXORWOW)
        /*0014*/ 	.word	0x00000000


	//----- nvinfo : EIATTR_REGCOUNT
	.align		4
.L_13:
        /*0018*/ 	.byte	0x04, 0x2f
        /*001a*/ 	.short	(.L_15 - .L_14)
	.align		4
.L_14:
        /*001c*/ 	.word	index@(_Z16neutron_calculusP17curandStateXORWOWfffPfPiiS2_)
        /*0020*/ 	.word	0x00000027


	//----- nvinfo : EIATTR_FRAME_SIZE
	.align		4
.L_15:
        /*0024*/ 	.byte	0x04, 0x11
        /*0026*/ 	.short	(.L_17 - .L_16)
	.align		4
.L_16:
        /*0028*/ 	.word	index@($__internal_1_$__cuda_sm3x_div_rn_noftz_f32_slowpath)
        /*002c*/ 	.word	0x00000000


	//----- nvinfo : EIATTR_FRAME_SIZE
	.align		4
.L_17:
        /*0030*/ 	.byte	0x04, 0x11
        /*0032*/ 	.short	(.L_19 - .L_18)
	.align		4
.L_18:
        /*0034*/ 	.word	index@($__internal_0_$__cuda_sm20_rcp_rn_f32_slowpath)
        /*0038*/ 	.word	0x00000000


	//----- nvinfo : EIATTR_FRAME_SIZE
	.align		4
.L_19:
        /*003c*/ 	.byte	0x04, 0x11
        /*003e*/ 	.short	(.L_21 - .L_20)
	.align		4
.L_20:
        /*0040*/ 	.word	index@(_Z16neutron_calculusP17curandStateXORWOWfffPfPiiS2_)
        /*0044*/ 	.word	0x00000000


	//----- nvinfo : EIATTR_MIN_STACK_SIZE
	.align		4
.L_21:
        /*0048*/ 	.byte	0x04, 0x12
        /*004a*/ 	.short	(.L_23 - .L_22)
	.align		4
.L_22:
        /*004c*/ 	.word	index@(_Z16neutron_calculusP17curandStateXORWOWfffPfPiiS2_)
        /*0050*/ 	.word	0x00000000


	//----- nvinfo : EIATTR_MIN_STACK_SIZE
	.align		4
.L_23:
        /*0054*/ 	.byte	0x04, 0x12
        /*0056*/ 	.short	(.L_25 - .L_24)
	.align		4
.L_24:
        /*0058*/ 	.word	index@(_Z12setup_kernelP17curandStateXORWOW)
        /*005c*/ 	.word	0x00000000
.L_25:


//--------------------- .nv.compat                --------------------------
	.section	.nv.compat,"",@"SHT_CUDA_COMPAT_INFO"
	.align	4
        /*0000*/ 	.byte	0x02, 0x09, 0x00, 0x00, 0x02, 0x02, 0x01, 0x00, 0x02, 0x05, 0x05, 0x00, 0x03, 0x07, 0x01, 0x01
        /*0010*/ 	.byte	0x02, 0x03, 0x00, 0x00, 0x02, 0x06, 0x01, 0x00, 0x04, 0x0b, 0x08, 0x00, 0x01, 0x00, 0x00, 0x00
        /*0020*/ 	.byte	0x00, 0x00, 0x00, 0x00


//--------------------- .nv.info._Z16neutron_calculusP17curandStateXORWOWfffPfPiiS2_ --------------------------
	.section	.nv.info._Z16neutron_calculusP17curandStateXORWOWfffPfPiiS2_,"",@"SHT_CUDA_INFO"
	.sectionflags	@""
	.align	4


	//----- nvinfo : EIATTR_CUDA_API_VERSION
	.align		4
        /*0000*/ 	.byte	0x04, 0x37
        /*0002*/ 	.short	(.L_27 - .L_26)
.L_26:
        /*0004*/ 	.word	0x00000082


	//----- nvinfo : EIATTR_KPARAM_INFO
	.align		4
.L_27:
        /*0008*/ 	.byte	0x04, 0x17
        /*000a*/ 	.short	(.L_29 - .L_28)
.L_28:
        /*000c*/ 	.word	0x00000000
        /*0010*/ 	.short	0x0007
        /*0012*/ 	.short	0x0030
        /*0014*/ 	.byte	0x00, 0xf5, 0x21, 0x00


	//----- nvinfo : EIATTR_KPARAM_INFO
	.align		4
.L_29:
        /*0018*/ 	.byte	0x04, 0x17
        /*001a*/ 	.short	(.L_31 - .L_30)
.L_30:
        /*001c*/ 	.word	0x00000000
        /*0020*/ 	.short	0x0006
        /*0022*/ 	.short	0x0028
        /*0024*/ 	.byte	0x00, 0xf0, 0x11, 0x00


	//----- nvinfo : EIATTR_KPARAM_INFO
	.align		4
.L_31:
        /*0028*/ 	.byte	0x04, 0x17
        /*002a*/ 	.short	(.L_33 - .L_32)
.L_32:
        /*002c*/ 	.word	0x00000000
        /*0030*/ 	.short	0x0005
        /*0032*/ 	.short	0x0020
        /*0034*/ 	.byte	0x00, 0xf5, 0x21, 0x00


	//----- nvinfo : EIATTR_KPARAM_INFO
	.align		4
.L_33:
        /*0038*/ 	.byte	0x04, 0x17
        /*003a*/ 	.short	(.L_35 - .L_34)
.L_34:
        /*003c*/ 	.word	0x00000000
        /*0040*/ 	.short	0x0004
        /*0042*/ 	.short	0x0018
        /*0044*/ 	.byte	0x00, 0xf5, 0x21, 0x00


	//----- nvinfo : EIATTR_KPARAM_INFO
	.align		4
.L_35:
        /*0048*/ 	.byte	0x04, 0x17
        /*004a*/ 	.short	(.L_37 - .L_36)
.L_36:
        /*004c*/ 	.word	0x00000000
        /*0050*/ 	.short	0x0003
        /*0052*/ 	.short	0x0010
        /*0054*/ 	.byte	0x00, 0xf0, 0x11, 0x00


	//----- nvinfo : EIATTR_KPARAM_INFO
	.align		4
.L_37:
        /*0058*/ 	.byte	0x04, 0x17
        /*005a*/ 	.short	(.L_39 - .L_38)
.L_38:
        /*005c*/ 	.word	0x00000000
        /*0060*/ 	.short	0x0002
        /*0062*/ 	.short	0x000c
        /*0064*/ 	.byte	0x00, 0xf0, 0x11, 0x00


	//----- nvinfo : EIATTR_KPARAM_INFO
	.align		4
.L_39:
        /*0068*/ 	.byte	0x04, 0x17
        /*006a*/ 	.short	(.L_41 - .L_40)
.L_40:
        /*006c*/ 	.word	0x00000000
        /*0070*/ 	.short	0x0001
        /*0072*/ 	.short	0x0008
        /*0074*/ 	.byte	0x00, 0xf0, 0x11, 0x00


	//----- nvinfo : EIATTR_KPARAM_INFO
	.align		4
.L_41:
        /*0078*/ 	.byte	0x04, 0x17
        /*007a*/ 	.short	(.L_43 - .L_42)
.L_42:
        /*007c*/ 	.word	0x00000000
        /*0080*/ 	.short	0x0000
        /*0082*/ 	.short	0x0000
        /*0084*/ 	.byte	0x00, 0xf5, 0x21, 0x00


	//----- nvinfo : EIATTR_SPARSE_MMA_MASK
	.align		4
.L_43:
        /*0088*/ 	.byte	0x03, 0x50
        /*008a*/ 	.short	0x0000


	//----- nvinfo : EIATTR_MAXREG_COUNT
	.align		4
        /*008c*/ 	.byte	0x03, 0x1b
        /*008e*/ 	.short	0x00ff


	//----- nvinfo : EIATTR_NUM_BARRIERS
	.align		4
        /*0090*/ 	.byte	0x02, 0x4c
        /*0092*/ 	.byte	0x01
	.zero		1


	//----- nvinfo : EIATTR_MERCURY_ISA_VERSION
	.align		4
        /*0094*/ 	.byte	0x03, 0x5f
        /*0096*/ 	.short	0x0101


	//----- nvinfo : EIATTR_INT_WARP_WIDE_INSTR_OFFSETS
	.align		4
        /*0098*/ 	.byte	0x04, 0x31
        /*009a*/ 	.short	(.L_45 - .L_44)


	//   ....[0]....
.L_44:
        /*009c*/ 	.word	0x00001120


	//   ....[1]....
        /*00a0*/ 	.word	0x00001230


	//----- nvinfo : EIATTR_VRC_CTA_INIT_COUNT
	.align		4
.L_45:
        /*00a4*/ 	.byte	0x02, 0x4a
	.zero		1
	.zero		1


	//----- nvinfo : EIATTR_EXIT_INSTR_OFFSETS
	.align		4
        /*00a8*/ 	.byte	0x04, 0x1c
        /*00aa*/ 	.short	(.L_47 - .L_46)


	//   ....[0]....
.L_46:
        /*00ac*/ 	.word	0x00001640


	//   ....[1]....
        /*00b0*/ 	.word	0x00001740


	//----- nvinfo : EIATTR_CRS_STACK_SIZE
	.align		4
.L_47:
        /*00b4*/ 	.byte	0x04, 0x1e
        /*00b6*/ 	.short	(.L_49 - .L_48)
.L_48:
        /*00b8*/ 	.word	0x00000000


	//----- nvinfo : EIATTR_CBANK_PARAM_SIZE
	.align		4
.L_49:
        /*00bc*/ 	.byte	0x03, 0x19
        /*00be*/ 	.short	0x0038


	//----- nvinfo : EIATTR_PARAM_CBANK
	.align		4
        /*00c0*/ 	.byte	0x04, 0x0a
        /*00c2*/ 	.short	(.L_51 - .L_50)
	.align		4
.L_50:
        /*00c4*/ 	.word	index@(.nv.constant0._Z16neutron_calculusP17curandStateXORWOWfffPfPiiS2_)
        /*00c8*/ 	.short	0x0380
        /*00ca*/ 	.short	0x0038


	//----- nvinfo : EIATTR_SW_WAR
	.align		4
.L_51:
        /*00cc*/ 	.byte	0x04, 0x36
        /*00ce*/ 	.short	(.L_53 - .L_52)
.L_52:
        /*00d0*/ 	.word	0x00000008
.L_53:


//--------------------- .nv.info._Z12setup_kernelP17curandStateXORWOW --------------------------
	.section	.nv.info._Z12setup_kernelP17curandStateXORWOW,"",@"SHT_CUDA_INFO"
	.sectionflags	@""
	.align	4


	//----- nvinfo : EIATTR_CUDA_API_VERSION
	.align		4
        /*0000*/ 	.byte	0x04, 0x37
        /*0002*/ 	.short	(.L_55 - .L_54)
.L_54:
        /*0004*/ 	.word	0x00000082


	//----- nvinfo : EIATTR_KPARAM_INFO
	.align		4
.L_55:
        /*0008*/ 	.byte	0x04, 0x17
        /*000a*/ 	.short	(.L_57 - .L_56)
.L_56:
        /*000c*/ 	.word	0x00000000
        /*0010*/ 	.short	0x0000
        /*0012*/ 	.short	0x0000
        /*0014*/ 	.byte	0x00, 0xf5, 0x21, 0x00


	//----- nvinfo : EIATTR_SPARSE_MMA_MASK
	.align		4
.L_57:
        /*0018*/ 	.byte	0x03, 0x50
        /*001a*/ 	.short	0x0000


	//----- nvinfo : EIATTR_MAXREG_COUNT
	.align		4
        /*001c*/ 	.byte	0x03, 0x1b
        /*001e*/ 	.short	0x00ff


	//----- nvinfo : EIATTR_MERCURY_ISA_VERSION
	.align		4
        /*0020*/ 	.byte	0x03, 0x5f
        /*0022*/ 	.short	0x0101


	//----- nvinfo : EIATTR_VRC_CTA_INIT_COUNT
	.align		4
        /*0024*/ 	.byte	0x02, 0x4a
	.zero		1
	.zero		1


	//----- nvinfo : EIATTR_EXIT_INSTR_OFFSETS
	.align		4
        /*0028*/ 	.byte	0x04, 0x1c
        /*002a*/ 	.short	(.L_59 - .L_58)


	//   ....[0]....
.L_58:
        /*002c*/ 	.word	0x00000e80


	//----- nvinfo : EIATTR_CRS_STACK_SIZE
	.align		4
.L_59:
        /*0030*/ 	.byte	0x04, 0x1e
        /*0032*/ 	.short	(.L_61 - .L_60)
.L_60:
        /*0034*/ 	.word	0x00000000


	//----- nvinfo : EIATTR_CBANK_PARAM_SIZE
	.align		4
.L_61:
        /*0038*/ 	.byte	0x03, 0x19
        /*003a*/ 	.short	0x0008


	//----- nvinfo : EIATTR_PARAM_CBANK
	.align		4
        /*003c*/ 	.byte	0x04, 0x0a
        /*003e*/ 	.short	(.L_63 - .L_62)
	.align		4
.L_62:
        /*0040*/ 	.word	index@(.nv.constant0._Z12setup_kernelP17curandStateXORWOW)
        /*0044*/ 	.short	0x0380
        /*0046*/ 	.short	0x0008


	//----- nvinfo : EIATTR_SW_WAR
	.align		4
.L_63:
        /*0048*/ 	.byte	0x04, 0x36
        /*004a*/ 	.short	(.L_65 - .L_64)
.L_64:
        /*004c*/ 	.word	0x00000008
.L_65:


//--------------------- .nv.callgraph             --------------------------
	.section	.nv.callgraph,"",@"SHT_CUDA_CALLGRAPH"
	.align	4
	.sectionentsize	8
	.align		4
        /*0000*/ 	.word	0x00000000
	.align		4
        /*0004*/ 	.word	0xffffffff
	.align		4
        /*0008*/ 	.word	0x00000000
	.align		4
        /*000c*/ 	.word	0xfffffffe
	.align		4
        /*0010*/ 	.word	0x00000000
	.align		4
        /*0014*/ 	.word	0xfffffffd
	.align		4
        /*0018*/ 	.word	0x00000000
	.align		4
        /*001c*/ 	.word	0xfffffffc


//--------------------- .nv.constant4             --------------------------
	.section	.nv.constant4,"a",@progbits
	.align	8
	.align		8
.nv.constant4:
        /*0000*/ 	.dword	precalc_xorwow_matrix
	.align		8
        /*0008*/ 	.dword	precalc_xorwow_offset_matrix
	.align		8
        /*0010*/ 	.dword	mrg32k3aM1
	.align		8
        /*0018*/ 	.dword	mrg32k3aM2
	.align		8
        /*0020*/ 	.dword	mrg32k3aM1SubSeq
	.align		8
        /*0028*/ 	.dword	mrg32k3aM2SubSeq
	.align		8
        /*0030*/ 	.dword	mrg32k3aM1Seq
	.align		8
        /*0038*/ 	.dword	mrg32k3aM2Seq
	.align		8
        /*0040*/ 	.dword	__cudart_i2opi_f


//--------------------- .nv.constant3             --------------------------
	.section	.nv.constant3,"a",@progbits
	.align	8
.nv.constant3:
	.type		__cr_lgamma_table,@object
	.size		__cr_lgamma_table,(.L_8 - __cr_lgamma_table)
__cr_lgamma_table:
        /*0000*/ 	.byte	0x00, 0x00, 0x00, 0x00, 0x00, 0x00, 0x00, 0x00, 0x00, 0x00, 0x00, 0x00, 0x00, 0x00, 0x00, 0x00
        /*0010*/ 	.byte	0xef, 0x39, 0xfa, 0xfe, 0x42, 0x2e, 0xe6, 0x3f, 0x02, 0x20, 0x2a, 0xfa, 0x0b, 0xab, 0xfc, 0x3f
        /*0020*/ 	.byte	0xf9, 0x2c, 0x92, 0x7c, 0xa7, 0x6c, 0x09, 0x40, 0xc9, 0x79, 0x44, 0x3c, 0x64, 0x26, 0x13, 0x40
        /*0030*/ 	.byte	0xca, 0x01, 0xcf, 0x3a, 0x27, 0x51, 0x1a, 0x40, 0x30, 0xcc, 0x2d, 0xf3, 0xe1, 0x0c, 0x21, 0x40
        /*0040*/ 	.byte	0x0d, 0xb7, 0xfc, 0x82, 0x8e, 0x35, 0x25, 0x40
.L_8:


//--------------------- .text._Z16neutron_calculusP17curandStateXORWOWfffPfPiiS2_ --------------------------
	.section	.text._Z16neutron_calculusP17curandStateXORWOWfffPfPiiS2_,"ax",@progbits
	.align	128
        .global         _Z16neutron_calculusP17curandStateXORWOWfffPfPiiS2_
        .type           _Z16neutron_calculusP17curandStateXORWOWfffPfPiiS2_,@function
        .size           _Z16neutron_calculusP17curandStateXORWOWfffPfPiiS2_,(.L_x_43 - _Z16neutron_calculusP17curandStateXORWOWfffPfPiiS2_)
        .other          _Z16neutron_calculusP17curandStateXORWOWfffPfPiiS2_,@"STO_CUDA_ENTRY STV_DEFAULT"
_Z16neutron_calculusP17curandStateXORWOWfffPfPiiS2_:
.text._Z16neutron_calculusP17curandStateXORWOWfffPfPiiS2_:
[----:B------:R-:W-:Y:S01]  /*0000*/  LDC R1, c[0x0][0x37c] ;  /* 0x0000df00ff017b82 */ /* 0x000fe20000000800 */
[----:B------:R-:W0:Y:S07]  /*0010*/  S2R R3, SR_TID.X ;  /* 0x0000000000037919 */ /* 0x000e2e0000002100 */
[----:B------:R-:W1:Y:S01]  /*0020*/  S2UR UR7, SR_CgaCtaId ;  /* 0x00000000000779c3 */ /* 0x000e620000008800 */
[----:B------:R-:W-:Y:S01]  /*0030*/  UMOV UR4, 0x400 ;  /* 0x0000040000047882 */ /* 0x000fe20000000000 */
[----:B------:R-:W2:Y:S01]  /*0040*/  LDCU.64 UR8, c[0x0][0x358] ;  /* 0x00006b00ff0877ac */ /* 0x000ea20008000a00 */
[----:B------:R-:W-:Y:S01]  /*0050*/  BSSY.RECONVERGENT B0, `(.L_x_0) ;  /* 0x0000137000007945 */ /* 0x000fe20003800200 */
[----:B------:R-:W-:-:S04]  /*0060*/  UIADD3 UR5, UPT, UPT, UR4, 0x1000, URZ ;  /* 0x0000100004057890 */ /* 0x000fc8000fffe0ff */
[----:B------:R-:W3:Y:S01]  /*0070*/  S2UR UR10, SR_CTAID.X ;  /* 0x00000000000a79c3 */ /* 0x000ee20000002500 */
[----:B------:R-:W-:-:S07]  /*0080*/  UIADD3 UR6, UPT, UPT, UR4, 0x800, URZ ;  /* 0x0000080004067890 */ /* 0x000fce000fffe0ff */
[----:B------:R-:W3:Y:S01]  /*0090*/  LDC R0, c[0x0][0x360] ;  /* 0x0000d800ff007b82 */ /* 0x000ee20000000800 */
[----:B-1----:R-:W-:Y:S02]  /*00a0*/  ULEA UR4, UR7, UR4, 0x18 ;  /* 0x0000000407047291 */ /* 0x002fe4000f8ec0ff */
[----:B------:R-:W-:Y:S02]  /*00b0*/  ULEA UR5, UR7, UR5, 0x18 ;  /* 0x0000000507057291 */ /* 0x000fe4000f8ec0ff */
[----:B------:R-:W-:Y:S01]  /*00c0*/  ULEA UR6, UR7, UR6, 0x18 ;  /* 0x0000000607067291 */ /* 0x000fe2000f8ec0ff */
[----:B------:R-:W1:Y:S01]  /*00d0*/  LDCU UR7, c[0x0][0x3a8] ;  /* 0x00007500ff0777ac */ /* 0x000e620008000800 */
[C---:B0-----:R-:W-:Y:S02]  /*00e0*/  LEA R2, R3.reuse, UR4, 0x2 ;  /* 0x0000000403027c11 */ /* 0x041fe4000f8e10ff */
[C---:B------:R-:W-:Y:S02]  /*00f0*/  LEA R4, R3.reuse, UR5, 0x2 ;  /* 0x0000000503047c11 */ /* 0x040fe4000f8e10ff */
[----:B------:R-:W-:Y:S01]  /*0100*/  LEA R5, R3, UR6, 0x2 ;  /* 0x0000000603057c11 */ /* 0x000fe2000f8e10ff */
[----:B------:R0:W-:Y:S04]  /*0110*/  STS [R2], RZ ;  /* 0x000000ff02007388 */ /* 0x0001e80000000800 */
[----:B------:R0:W-:Y:S01]  /*0120*/  STS [R4], RZ ;  /* 0x000000ff04007388 */ /* 0x0001e20000000800 */
[----:B---3--:R-:W-:-:S03]  /*0130*/  IMAD R3, R0, UR10, R3 ;  /* 0x0000000a00037c24 */ /* 0x008fc6000f8e0203 */
[----:B------:R0:W-:Y:S02]  /*0140*/  STS [R5], RZ ;  /* 0x000000ff05007388 */ /* 0x0001e40000000800 */
[----:B-1----:R-:W-:-:S13]  /*0150*/  ISETP.GE.AND P0, PT, R3, UR7, PT ;  /* 0x0000000703007c0c */ /* 0x002fda000bf06270 */
[----:B0-2---:R-:W-:Y:S05]  /*0160*/  @P0 BRA `(.L_x_1) ;  /* 0x0000001000940947 */ /* 0x005fea0003800000 */
[----:B------:R-:W0:Y:S08]  /*0170*/  LDC R7, c[0x0][0x388] ;  /* 0x0000e200ff077b82 */ /* 0x000e300000000800 */
[----:B------:R-:W1:Y:S01]  /*0180*/  LDC.64 R16, c[0x0][0x380] ;  /* 0x0000e000ff107b82 */ /* 0x000e620000000a00 */
[----:B0-----:R-:W-:-:S05]  /*0190*/  VIADD R2, R7, 0x1800000 ;  /* 0x0180000007027836 */ /* 0x001fca0000000000 */
[----:B------:R-:W-:Y:S01]  /*01a0*/  LOP3.LUT R2, R2, 0x7f800000, RZ, 0xc0, !PT ;  /* 0x7f80000002027812 */ /* 0x000fe200078ec0ff */
[----:B-1----:R-:W-:-:S03]  /*01b0*/  IMAD.WIDE R16, R3, 0x30, R16 ;  /* 0x0000003003107825 */ /* 0x002fc600078e0210 */
[----:B------:R-:W-:-:S13]  /*01c0*/  ISETP.GT.U32.AND P0, PT, R2, 0x1ffffff, PT ;  /* 0x01ffffff0200780c */ /* 0x000fda0003f04070 */
[----:B------:R-:W-:Y:S05]  /*01d0*/  @P0 BRA `(.L_x_2) ;  /* 0x00000000000c0947 */ /* 0x000fea0003800000 */
[----:B------:R-:W-:-:S07]  /*01e0*/  MOV R10, 0x200 ;  /* 0x00000200000a7802 */ /* 0x000fce0000000f00 */
[----:B------:R-:W-:Y:S05]  /*01f0*/  CALL.REL.NOINC `($__internal_0_$__cuda_sm20_rcp_rn_f32_slowpath) ;  /* 0x0000001400547944 */ /* 0x000fea0003c00000 */
[----:B------:R-:W-:Y:S05]  /*0200*/  BRA `(.L_x_3) ;  /* 0x0000000000107947 */ /* 0x000fea0003800000 */
.L_x_2:
[----:B------:R-:W0:Y:S02]  /*0210*/  MUFU.RCP R2, R7 ;  /* 0x0000000700027308 */ /* 0x000e240000001000 */
[----:B0-----:R-:W-:-:S04]  /*0220*/  FFMA R4, R2, R7, -1 ;  /* 0xbf80000002047423 */ /* 0x001fc80000000007 */
[----:B------:R-:W-:-:S04]  /*0230*/  FADD.FTZ R5, -R4, -RZ ;  /* 0x800000ff04057221 */ /* 0x000fc80000010100 */
[----:B------:R-:W-:-:S07]  /*0240*/  FFMA R2, R2, R5, R2 ;  /* 0x0000000502027223 */ /* 0x000fce0000000002 */
.L_x_3:
[----:B------:R-:W0:Y:S02]  /*0250*/  LDC.64 R8, c[0x0][0x388] ;  /* 0x0000e200ff087b82 */ /* 0x000e240000000a00 */
[----:B0-----:R-:W0:Y:S08]  /*0260*/  MUFU.RCP R5, R8 ;  /* 0x0000000800057308 */ /* 0x001e300000001000 */
[----:B------:R-:W1:Y:S01]  /*0270*/  FCHK P0, R9, R8 ;  /* 0x0000000809007302 */ /* 0x000e620000000000 */
[----:B0-----:R-:W-:-:S04]  /*0280*/  FFMA R4, R5, -R8, 1 ;  /* 0x3f80000005047423 */ /* 0x001fc80000000808 */
[----:B------:R-:W-:-:S04]  /*0290*/  FFMA R4, R5, R4, R5 ;  /* 0x0000000405047223 */ /* 0x000fc80000000005 */
[----:B------:R-:W-:-:S04]  /*02a0*/  FFMA R6, R4, R9, RZ ;  /* 0x0000000904067223 */ /* 0x000fc800000000ff */
[----:B------:R-:W-:-:S04]  /*02b0*/  FFMA R5, R6, -R8, R9 ;  /* 0x8000000806057223 */ /* 0x000fc80000000009 */
[----:B------:R-:W-:Y:S01]  /*02c0*/  FFMA R4, R4, R5, R6 ;  /* 0x0000000504047223 */ /* 0x000fe20000000006 */
[----:B-1----:R-:W-:Y:S06]  /*02d0*/  @!P0 BRA `(.L_x_4) ;  /* 0x00000000000c8947 */ /* 0x002fec0003800000 */
[----:B------:R-:W-:-:S07]  /*02e0*/  MOV R6, 0x300 ;  /* 0x0000030000067802 */ /* 0x000fce0000000f00 */
[----:B------:R-:W-:Y:S05]  /*02f0*/  CALL.REL.NOINC `($__internal_1_$__cuda_sm3x_div_rn_noftz_f32_slowpath) ;  /* 0x0000001400e87944 */ /* 0x000fea0003c00000 */
[----:B------:R-:W-:-:S07]  /*0300*/  IMAD.MOV.U32 R4, RZ, RZ, R9 ;  /* 0x000000ffff047224 */ /* 0x000fce00078e0009 */
.L_x_4:
[----:B------:R-:W-:Y:S01]  /*0310*/  IMAD.MOV.U32 R5, RZ, RZ, RZ ;  /* 0x000000ffff057224 */ /* 0x000fe200078e00ff */
[----:B------:R-:W-:-:S07]  /*0320*/  CS2R R6, SRZ ;  /* 0x0000000000067805 */ /* 0x000fce000001ff00 */
.L_x_16:
[----:B0-----:R0:W5:Y:S04]  /*0330*/  LDG.E.64 R18, desc[UR8][R16.64] ;  /* 0x0000000810127981 */ /* 0x001168000c1e1b00 */
[----:B---3--:R0:W5:Y:S04]  /*0340*/  LDG.E.64 R14, desc[UR8][R16.64+0x8] ;  /* 0x00000808100e7981 */ /* 0x008168000c1e1b00 */
[----:B------:R0:W5:Y:S01]  /*0350*/  LDG.E.64 R20, desc[UR8][R16.64+0x10] ;  /* 0x0000100810147981 */ /* 0x000162000c1e1b00 */
[----:B------:R-:W-:Y:S01]  /*0360*/  BSSY.RECONVERGENT B1, `(.L_x_5) ;  /* 0x0000100000017945 */ /* 0x000fe20003800200 */
[----:B------:R-:W-:-:S02]  /*0370*/  IMAD.MOV.U32 R30, RZ, RZ, RZ ;  /* 0x000000ffff1e7224 */ /* 0x000fc400078e00ff */
[----:B-12---:R-:W-:-:S07]  /*0380*/  IMAD.MOV.U32 R8, RZ, RZ, RZ ;  /* 0x000000ffff087224 */ /* 0x006fce00078e00ff */
.L_x_14:
[----:B-1---5:R-:W-:Y:S01]  /*0390*/  SHF.R.U32.HI R12, RZ, 0x2, R19 ;  /* 0x00000002ff0c7819 */ /* 0x022fe20000011613 */
[----:B------:R-:W-:Y:S02]  /*03a0*/  IMAD.SHL.U32 R13, R21, 0x10, RZ ;  /* 0x00000010150d7824 */ /* 0x000fe400078e00ff */
[----:B--2---:R-:W-:Y:S01]  /*03b0*/  FMUL R32, R30, 0.63661974668502807617 ;  /* 0x3f22f9831e207820 */ /* 0x004fe20000400000 */
[----:B------:R-:W-:Y:S01]  /*03c0*/  VIADD R24, R18, 0x587c5 ;  /* 0x000587c512187836 */ /* 0x000fe20000000000 */
[----:B------:R-:W-:Y:S01]  /*03d0*/  LOP3.LUT R12, R12, R19, RZ, 0x3c, !PT ;  /* 0x000000130c0c7212 */ /* 0x000fe200078e3cff */
[----:B------:R-:W-:Y:S01]  /*03e0*/  IMAD.MOV.U32 R22, RZ, RZ, R15 ;  /* 0x000000ffff167224 */ /* 0x000fe200078e000f */
[----:B------:R-:W-:Y:S01]  /*03f0*/  FSETP.GE.AND P2, PT, |R30|, 105615, PT ;  /* 0x47ce47801e00780b */ /* 0x000fe20003f46200 */
[----:B------:R-:W-:Y:S01]  /*0400*/  IMAD.MOV.U32 R23, RZ, RZ, R20 ;  /* 0x000000ffff177224 */ /* 0x000fe200078e0014 */
[----:B------:R-:W1:Y:S01]  /*0410*/  F2I.NTZ R32, R32 ;  /* 0x0000002000207305 */ /* 0x000e620000203100 */
[C---:B------:R-:W-:Y:S01]  /*0420*/  IMAD.SHL.U32 R19, R12.reuse, 0x2, RZ ;  /* 0x000000020c137824 */ /* 0x040fe200078e00ff */
[----:B------:R-:W-:Y:S01]  /*0430*/  BSSY.RECONVERGENT B2, `(.L_x_6) ;  /* 0x000008b000027945 */ /* 0x000fe20003800200 */
[----:B------:R-:W-:Y:S01]  /*0440*/  IMAD.MOV.U32 R25, RZ, RZ, R14 ;  /* 0x000000ffff197224 */ /* 0x000fe200078e000e */
[----:B------:R1:W-:Y:S02]  /*0450*/  STG.E.64 desc[UR8][R16.64+0x8], R22 ;  /* 0x0000081610007986 */ /* 0x0003e4000c101b08 */
[----:B------:R-:W-:Y:S01]  /*0460*/  LOP3.LUT R12, R12, R19, R13, 0x96, !PT ;  /* 0x000000130c0c7212 */ /* 0x000fe200078e960d */
[----:B------:R-:W-:Y:S01]  /*0470*/  IMAD.MOV.U32 R19, RZ, RZ, 0x2f800000 ;  /* 0x2f800000ff137424 */ /* 0x000fe200078e00ff */
[----:B------:R2:W-:Y:S02]  /*0480*/  STG.E.64 desc[UR8][R16.64], R24 ;  /* 0x0000001810007986 */ /* 0x0005e4000c101b08 */
[----:B------:R-:W-:-:S05]  /*0490*/  LOP3.LUT R13, R12, R21, RZ, 0x3c, !PT ;  /* 0x000000150c0d7212 */ /* 0x000fca00078e3cff */
[----:B------:R-:W-:Y:S01]  /*04a0*/  IMAD.IADD R12, R13, 0x1, R24 ;  /* 0x000000010d0c7824 */ /* 0x000fe200078e0218 */
[----:B-1----:R-:W-:-:S04]  /*04b0*/  I2FP.F32.S32 R23, R32 ;  /* 0x0000002000177245 */ /* 0x002fc80000201400 */
[----:B------:R-:W-:Y:S01]  /*04c0*/  I2FP.F32.U32 R12, R12 ;  /* 0x0000000c000c7245 */ /* 0x000fe20000201000 */
[----:B--2---:R-:W-:Y:S02]  /*04d0*/  IMAD.MOV.U32 R24, RZ, RZ, 0x7f800000 ;  /* 0x7f800000ff187424 */ /* 0x004fe400078e00ff */
[C---:B------:R-:W-:Y:S02]  /*04e0*/  FFMA R22, R23.reuse, -1.5707962512969970703, R30 ;  /* 0xbfc90fda17167823 */ /* 0x040fe4000000001e */
[----:B------:R-:W-:Y:S01]  /*04f0*/  FFMA R19, R12, R19, 1.1641532182693481445e-10 ;  /* 0x2f0000000c137423 */ /* 0x000fe20000000013 */
[----:B------:R-:W-:Y:S02]  /*0500*/  IMAD.MOV.U32 R12, RZ, RZ, 0x3e055027 ;  /* 0x3e055027ff0c7424 */ /* 0x000fe400078e00ff */
[----:B------:R-:W-:Y:S02]  /*0510*/  FFMA R22, R23, -7.5497894158615963534e-08, R22 ;  /* 0xb3a2216817167823 */ /* 0x000fe40000000016 */
[----:B------:R-:W-:-:S04]  /*0520*/  FSETP.GEU.AND P0, PT, R19, 1.175494350822287508e-38, PT ;  /* 0x008000001300780b */ /* 0x000fc80003f0e000 */
[----:B------:R-:W-:-:S09]  /*0530*/  FSEL R31, RZ, -23, P0 ;  /* 0xc1b80000ff1f7808 */ /* 0x000fd20000000000 */
[----:B------:R-:W-:-:S05]  /*0540*/  @!P0 FMUL R19, R19, 8388608 ;  /* 0x4b00000013138820 */ /* 0x000fca0000400000 */
[C---:B------:R-:W-:Y:S02]  /*0550*/  IADD3 R34, PT, PT, R19.reuse, -0x3f2aaaab, RZ ;  /* 0xc0d5555513227810 */ /* 0x040fe40007ffe0ff */
[C---:B------:R-:W-:Y:S02]  /*0560*/  ISETP.GT.U32.AND P0, PT, R19.reuse, 0x7f7fffff, PT ;  /* 0x7f7fffff1300780c */ /* 0x040fe40003f04070 */
[----:B------:R-:W-:Y:S02]  /*0570*/  LOP3.LUT R34, R34, 0xff800000, RZ, 0xc0, !PT ;  /* 0xff80000022227812 */ /* 0x000fe400078ec0ff */
[----:B------:R-:W-:-:S03]  /*0580*/  FSETP.NEU.AND P1, PT, R19, RZ, PT ;  /* 0x000000ff1300720b */ /* 0x000fc60003f2d000 */
[----:B------:R-:W-:Y:S01]  /*0590*/  IMAD.IADD R29, R19, 0x1, -R34 ;  /* 0x00000001131d7824 */ /* 0x000fe200078e0a22 */
[----:B------:R-:W-:-:S03]  /*05a0*/  I2FP.F32.S32 R34, R34 ;  /* 0x0000002200227245 */ /* 0x000fc60000201400 */
[----:B------:R-:W-:Y:S02]  /*05b0*/  FADD R29, R29, -1 ;  /* 0xbf8000001d1d7421 */ /* 0x000fe40000000000 */
[----:B------:R-:W-:Y:S02]  /*05c0*/  FFMA R31, R34, 1.1920928955078125e-07, R31 ;  /* 0x34000000221f7823 */ /* 0x000fe4000000001f */
[----:B------:R-:W-:-:S04]  /*05d0*/  FFMA R12, R29, -R12, 0.14084610342979431152 ;  /* 0x3e1039f61d0c7423 */ /* 0x000fc8000000080c */
[----:B------:R-:W-:-:S04]  /*05e0*/  FFMA R12, R29, R12, -0.12148627638816833496 ;  /* 0xbdf8cdcc1d0c7423 */ /* 0x000fc8000000000c */
[----:B------:R-:W-:-:S04]  /*05f0*/  FFMA R12, R29, R12, 0.13980610668659210205 ;  /* 0x3e0f29551d0c7423 */ /* 0x000fc8000000000c */
[----:B------:R-:W-:-:S04]  /*0600*/  FFMA R12, R29, R12, -0.16684235632419586182 ;  /* 0xbe2ad8b91d0c7423 */ /* 0x000fc8000000000c */
[----:B------:R-:W-:-:S04]  /*0610*/  FFMA R12, R29, R12, 0.20012299716472625732 ;  /* 0x3e4ced0b1d0c7423 */ /* 0x000fc8000000000c */
[----:B------:R-:W-:Y:S01]  /*0620*/  FFMA R36, R29, R12, -0.24999669194221496582 ;  /* 0xbe7fff221d247423 */ /* 0x000fe2000000000c */
[----:B------:R-:W-:-:S03]  /*0630*/  IMAD.MOV.U32 R12, RZ, RZ, R21 ;  /* 0x000000ffff0c7224 */ /* 0x000fc600078e0015 */
[C---:B------:R-:W-:Y:S02]  /*0640*/  FFMA R36, R29.reuse, R36, 0.33333182334899902344 ;  /* 0x3eaaaa781d247423 */ /* 0x040fe40000000024 */
[----:B------:R1:W-:Y:S02]  /*0650*/  STG.E.64 desc[UR8][R16.64+0x10], R12 ;  /* 0x0000100c10007986 */ /* 0x0003e4000c101b08 */
[----:B------:R-:W-:-:S04]  /*0660*/  FFMA R36, R29, R36, -0.5 ;  /* 0xbf0000001d247423 */ /* 0x000fc80000000024 */
[----:B------:R-:W-:-:S04]  /*0670*/  FMUL R36, R29, R36 ;  /* 0x000000241d247220 */ /* 0x000fc80000400000 */
[----:B------:R-:W-:Y:S01]  /*0680*/  FFMA R36, R29, R36, R29 ;  /* 0x000000241d247223 */ /* 0x000fe2000000001d */
[----:B------:R-:W-:-:S03]  /*0690*/  IMAD.MOV.U32 R29, RZ, RZ, R21 ;  /* 0x000000ffff1d7224 */ /* 0x000fc600078e0015 */
[----:B------:R-:W-:Y:S01]  /*06a0*/  FFMA R31, R31, 0.69314718246459960938, R36 ;  /* 0x3f3172181f1f7823 */ /* 0x000fe20000000024 */
[----:B------:R-:W-:Y:S01]  /*06b0*/  @P0 FFMA R31, R19, R24, +INF ;  /* 0x7f800000131f0423 */ /* 0x000fe20000000018 */
[----:B-1----:R-:W-:Y:S01]  /*06c0*/  FFMA R12, R23, -5.3903029534742383927e-15, R22 ;  /* 0xa7c234c5170c7823 */ /* 0x002fe20000000016 */
[----:B------:R-:W-:-:S03]  /*06d0*/  IMAD.MOV.U32 R19, RZ, RZ, R20 ;  /* 0x000000ffff137224 */ /* 0x000fc600078e0014 */
[----:B------:R-:W-:Y:S01]  /*06e0*/  FSEL R31, R31, -INF , P1 ;  /* 0xff8000001f1f7808 */ /* 0x000fe20000800000 */
[----:B------:R-:W-:Y:S06]  /*06f0*/  @!P2 BRA `(.L_x_7) ;  /* 0x000000040078a947 */ /* 0x000fec0003800000 */
[----:B------:R-:W-:-:S13]  /*0700*/  FSETP.NEU.AND P0, PT, |R30|, +INF , PT ;  /* 0x7f8000001e00780b */ /* 0x000fda0003f0d200 */
[----:B------:R-:W-:Y:S01]  /*0710*/  @!P0 FMUL R12, RZ, R30 ;  /* 0x0000001eff0c8220 */ /* 0x000fe20000400000 */
[----:B------:R-:W-:Y:S01]  /*0720*/  @!P0 MOV R32, RZ ;  /* 0x000000ff00208202 */ /* 0x000fe20000000f00 */
[----:B------:R-:W-:Y:S06]  /*0730*/  @!P0 BRA `(.L_x_7) ;  /* 0x0000000400688947 */ /* 0x000fec0003800000 */
[----:B------:R-:W-:Y:S01]  /*0740*/  IMAD.SHL.U32 R12, R30, 0x100, RZ ;  /* 0x000001001e0c7824 */ /* 0x000fe200078e00ff */
[----:B------:R-:W-:Y:S01]  /*0750*/  CS2R R32, SRZ ;  /* 0x0000000000207805 */ /* 0x000fe2000001ff00 */
[----:B------:R-:W1:Y:S03]  /*0760*/  LDCU.64 UR6, c[0x4][0x40] ;  /* 0x01000800ff0677ac */ /* 0x000e660008000a00 */
[----:B------:R-:W-:Y:S01]  /*0770*/  LOP3.LUT R35, R12, 0x80000000, RZ, 0xfc, !PT ;  /* 0x800000000c237812 */ /* 0x000fe200078efcff */
[----:B------:R-:W-:Y:S01]  /*0780*/  UMOV UR5, URZ ;  /* 0x000000ff00057c82 */ /* 0x000fe20008000000 */
[----:B------:R-:W-:-:S05]  /*0790*/  UMOV UR4, URZ ;  /* 0x000000ff00047c82 */ /* 0x000fca0008000000 */
.L_x_8:
[----:B-1----:R-:W-:Y:S02]  /*07a0*/  IMAD.U32 R22, RZ, RZ, UR6 ;  /* 0x00000006ff167e24 */ /* 0x002fe4000f8e00ff */
[----:B------:R-:W-:-:S05]  /*07b0*/  IMAD.U32 R23, RZ, RZ, UR7 ;  /* 0x00000007ff177e24 */ /* 0x000fca000f8e00ff */
[----:B------:R-:W2:Y:S01]  /*07c0*/  LDG.E.CONSTANT R22, desc[UR8][R22.64] ;  /* 0x0000000816167981 */ /* 0x000ea2000c1e9900 */
[----:B------:R-:W-:Y:S01]  /*07d0*/  UIADD3 UR4, UPT, UPT, UR4, 0x1, URZ ;  /* 0x0000000104047890 */ /* 0x000fe2000fffe0ff */
[C---:B------:R-:W-:Y:S01]  /*07e0*/  ISETP.EQ.AND P0, PT, R32.reuse, RZ, PT ;  /* 0x000000ff2000720c */ /* 0x040fe20003f02270 */
[----:B------:R-:W-:Y:S01]  /*07f0*/  UIADD3 UR6, UP1, UPT, UR6, 0x4, URZ ;  /* 0x0000000406067890 */ /* 0x000fe2000ff3e0ff */
[C---:B------:R-:W-:Y:S01]  /*0800*/  ISETP.EQ.AND P1, PT, R32.reuse, 0x4, PT ;  /* 0x000000042000780c */ /* 0x040fe20003f22270 */
[----:B------:R-:W-:Y:S01]  /*0810*/  UISETP.NE.AND UP0, UPT, UR4, 0x6, UPT ;  /* 0x000000060400788c */ /* 0x000fe2000bf05270 */
[C---:B------:R-:W-:Y:S01]  /*0820*/  ISETP.EQ.AND P2, PT, R32.reuse, 0x8, PT ;  /* 0x000000082000780c */ /* 0x040fe20003f42270 */
[----:B------:R-:W-:Y:S01]  /*0830*/  UIADD3.X UR7, UPT, UPT, URZ, UR7, URZ, UP1, !UPT ;  /* 0x00000007ff077290 */ /* 0x000fe20008ffe4ff */
[C---:B------:R-:W-:Y:S02]  /*0840*/  ISETP.EQ.AND P3, PT, R32.reuse, 0xc, PT ;  /* 0x0000000c2000780c */ /* 0x040fe40003f62270 */
[----:B------:R-:W-:-:S02]  /*0850*/  ISETP.EQ.AND P4, PT, R32, 0x10, PT ;  /* 0x000000102000780c */ /* 0x000fc40003f82270 */
[C---:B------:R-:W-:Y:S02]  /*0860*/  ISETP.EQ.AND P5, PT, R32.reuse, 0x14, PT ;  /* 0x000000142000780c */ /* 0x040fe40003fa2270 */
[----:B------:R-:W-:Y:S01]  /*0870*/  IADD3 R32, PT, PT, R32, 0x4, RZ ;  /* 0x0000000420207810 */ /* 0x000fe20007ffe0ff */
[----:B--2---:R-:W-:-:S03]  /*0880*/  IMAD.WIDE.U32 R24, R22, R35, RZ ;  /* 0x0000002316187225 */ /* 0x004fc600078e00ff */
[----:B------:R-:W-:-:S04]  /*0890*/  IADD3 R12, P6, PT, R24, R33, RZ ;  /* 0x00000021180c7210 */ /* 0x000fc80007fde0ff */
[----:B------:R-:W-:Y:S01]  /*08a0*/  IADD3.X R33, PT, PT, R25, UR5, RZ, P6, !PT ;  /* 0x0000000519217c10 */ /* 0x000fe2000b7fe4ff */
[--C-:B------:R-:W-:Y:S02]  /*08b0*/  @P0 IMAD.MOV.U32 R10, RZ, RZ, R12.reuse ;  /* 0x000000ffff0a0224 */ /* 0x100fe400078e000c */
[--C-:B------:R-:W-:Y:S02]  /*08c0*/  @P1 IMAD.MOV.U32 R11, RZ, RZ, R12.reuse ;  /* 0x000000ffff0b1224 */ /* 0x100fe400078e000c */
[--C-:B------:R-:W-:Y:S02]  /*08d0*/  @P2 IMAD.MOV.U32 R26, RZ, RZ, R12.reuse ;  /* 0x000000ffff1a2224 */ /* 0x100fe400078e000c */
[--C-:B------:R-:W-:Y:S02]  /*08e0*/  @P3 IMAD.MOV.U32 R27, RZ, RZ, R12.reuse ;  /* 0x000000ffff1b3224 */ /* 0x100fe400078e000c */
[--C-:B------:R-:W-:Y:S02]  /*08f0*/  @P4 IMAD.MOV.U32 R28, RZ, RZ, R12.reuse ;  /* 0x000000ffff1c4224 */ /* 0x100fe400078e000c */
[----:B------:R-:W-:Y:S01]  /*0900*/  @P5 IMAD.MOV.U32 R9, RZ, RZ, R12 ;  /* 0x000000ffff095224 */ /* 0x000fe200078e000c */
[----:B------:R-:W-:Y:S06]  /*0910*/  BRA.U UP0, `(.L_x_8) ;  /* 0xfffffffd00a07547 */ /* 0x000fec000b83ffff */
[----:B------:R-:W-:Y:S01]  /*0920*/  SHF.R.U32.HI R22, RZ, 0x17, R30 ;  /* 0x00000017ff167819 */ /* 0x000fe2000001161e */
[----:B------:R-:W-:Y:S03]  /*0930*/  BSSY.RECONVERGENT B3, `(.L_x_9) ;  /* 0x0000028000037945 */ /* 0x000fe60003800200 */
[C---:B------:R-:W-:Y:S02]  /*0940*/  LOP3.LUT R12, R22.reuse, 0xe0, RZ, 0xc0, !PT ;  /* 0x000000e0160c7812 */ /* 0x040fe400078ec0ff */
[----:B------:R-:W-:-:S03]  /*0950*/  LOP3.LUT P6, RZ, R22, 0x1f, RZ, 0xc0, !PT ;  /* 0x0000001f16ff7812 */ /* 0x000fc600078cc0ff */
[----:B------:R-:W-:-:S05]  /*0960*/  VIADD R12, R12, 0xffffff80 ;  /* 0xffffff800c0c7836 */ /* 0x000fca0000000000 */
[----:B------:R-:W-:-:S05]  /*0970*/  SHF.R.U32.HI R12, RZ, 0x5, R12 ;  /* 0x00000005ff0c7819 */ /* 0x000fca000001160c */
[----:B------:R-:W-:-:S05]  /*0980*/  IMAD.U32 R25, R12, -0x4, RZ ;  /* 0xfffffffc0c197824 */ /* 0x000fca00078e00ff */
[C---:B------:R-:W-:Y:S02]  /*0990*/  ISETP.EQ.AND P3, PT, R25.reuse, -0x18, PT ;  /* 0xffffffe81900780c */ /* 0x040fe40003f62270 */
[C---:B------:R-:W-:Y:S02]  /*09a0*/  ISETP.EQ.AND P4, PT, R25.reuse, -0x14, PT ;  /* 0xffffffec1900780c */ /* 0x040fe40003f82270 */
[C---:B------:R-:W-:Y:S02]  /*09b0*/  ISETP.EQ.AND P2, PT, R25.reuse, -0x10, PT ;  /* 0xfffffff01900780c */ /* 0x040fe40003f42270 */
[C---:B------:R-:W-:Y:S02]  /*09c0*/  ISETP.EQ.AND P1, PT, R25.reuse, -0xc, PT ;  /* 0xfffffff41900780c */ /* 0x040fe40003f22270 */
[C---:B------:R-:W-:Y:S02]  /*09d0*/  ISETP.EQ.AND P0, PT, R25.reuse, -0x8, PT ;  /* 0xfffffff81900780c */ /* 0x040fe40003f02270 */
[----:B------:R-:W-:-:S03]  /*09e0*/  ISETP.EQ.AND P5, PT, R25, RZ, PT ;  /* 0x000000ff1900720c */ /* 0x000fc60003fa2270 */
[--C-:B------:R-:W-:Y:S01]  /*09f0*/  @P3 IMAD.MOV.U32 R12, RZ, RZ, R10.reuse ;  /* 0x000000ffff0c3224 */ /* 0x100fe200078e000a */
[C---:B------:R-:W-:Y:S01]  /*0a00*/  ISETP.EQ.AND P3, PT, R25.reuse, -0x4, PT ;  /* 0xfffffffc1900780c */ /* 0x040fe20003f62270 */
[----:B------:R-:W-:Y:S02]  /*0a10*/  @P4 IMAD.MOV.U32 R23, RZ, RZ, R10 ;  /* 0x000000ffff174224 */ /* 0x000fe400078e000a */
[--C-:B------:R-:W-:Y:S01]  /*0a20*/  @P4 IMAD.MOV.U32 R12, RZ, RZ, R11.reuse ;  /* 0x000000ffff0c4224 */ /* 0x100fe200078e000b */
[----:B------:R-:W-:Y:S01]  /*0a30*/  ISETP.EQ.AND P4, PT, R25, 0x4, PT ;  /* 0x000000041900780c */ /* 0x000fe20003f82270 */
[----:B------:R-:W-:Y:S02]  /*0a40*/  @P2 IMAD.MOV.U32 R23, RZ, RZ, R11 ;  /* 0x000000ffff172224 */ /* 0x000fe400078e000b */
[--C-:B------:R-:W-:Y:S02]  /*0a50*/  @P2 IMAD.MOV.U32 R12, RZ, RZ, R26.reuse ;  /* 0x000000ffff0c2224 */ /* 0x100fe400078e001a */
[----:B------:R-:W-:Y:S01]  /*0a60*/  @P1 IMAD.MOV.U32 R23, RZ, RZ, R26 ;  /* 0x000000ffff171224 */ /* 0x000fe200078e001a */
[----:B------:R-:W-:Y:S01]  /*0a70*/  @P0 MOV R23, R27 ;  /* 0x0000001b00170202 */ /* 0x000fe20000000f00 */
[----:B------:R-:W-:-:S02]  /*0a80*/  @P1 IMAD.MOV.U32 R12, RZ, RZ, R27 ;  /* 0x000000ffff0c1224 */ /* 0x000fc400078e001b */
[--C-:B------:R-:W-:Y:S02]  /*0a90*/  @P0 IMAD.MOV.U32 R12, RZ, RZ, R28.reuse ;  /* 0x000000ffff0c0224 */ /* 0x100fe400078e001c */
[----:B------:R-:W-:Y:S02]  /*0aa0*/  @P3 IMAD.MOV.U32 R23, RZ, RZ, R28 ;  /* 0x000000ffff173224 */ /* 0x000fe400078e001c */
[--C-:B------:R-:W-:Y:S02]  /*0ab0*/  @P3 IMAD.MOV.U32 R12, RZ, RZ, R9.reuse ;  /* 0x000000ffff0c3224 */ /* 0x100fe400078e0009 */
[----:B------:R-:W-:Y:S02]  /*0ac0*/  @P5 IMAD.MOV.U32 R23, RZ, RZ, R9 ;  /* 0x000000ffff175224 */ /* 0x000fe400078e0009 */
[--C-:B------:R-:W-:Y:S02]  /*0ad0*/  @P5 IMAD.MOV.U32 R12, RZ, RZ, R33.reuse ;  /* 0x000000ffff0c5224 */ /* 0x100fe400078e0021 */
[----:B------:R-:W-:Y:S01]  /*0ae0*/  @P4 IMAD.MOV.U32 R23, RZ, RZ, R33 ;  /* 0x000000ffff174224 */ /* 0x000fe200078e0021 */
[----:B------:R-:W-:Y:S06]  /*0af0*/  @!P6 BRA `(.L_x_10) ;  /* 0x00000000002ce947 */ /* 0x000fec0003800000 */
[----:B------:R-:W-:Y:S01]  /*0b00*/  @P2 IMAD.MOV.U32 R24, RZ, RZ, R10 ;  /* 0x000000ffff182224 */ /* 0x000fe200078e000a */
[----:B------:R-:W-:Y:S01]  /*0b10*/  LOP3.LUT R22, R22, 0x1f, RZ, 0xc0, !PT ;  /* 0x0000001f16167812 */ /* 0x000fe200078ec0ff */
[----:B------:R-:W-:Y:S02]  /*0b20*/  @P1 IMAD.MOV.U32 R24, RZ, RZ, R11 ;  /* 0x000000ffff181224 */ /* 0x000fe400078e000b */
[----:B------:R-:W-:Y:S01]  /*0b30*/  @P0 IMAD.MOV.U32 R24, RZ, RZ, R26 ;  /* 0x000000ffff180224 */ /* 0x000fe200078e001a */
[----:B------:R-:W-:Y:S02]  /*0b40*/  ISETP.EQ.AND P0, PT, R25, 0x8, PT ;  /* 0x000000081900780c */ /* 0x000fe40003f02270 */
[----:B------:R-:W-:Y:S01]  /*0b50*/  @P3 MOV R24, R27 ;  /* 0x0000001b00183202 */ /* 0x000fe20000000f00 */
[----:B------:R-:W-:Y:S01]  /*0b60*/  @P5 IMAD.MOV.U32 R24, RZ, RZ, R28 ;  /* 0x000000ffff185224 */ /* 0x000fe200078e001c */
[----:B------:R-:W-:Y:S01]  /*0b70*/  SHF.L.W.U32.HI R12, R23, R22, R12 ;  /* 0x00000016170c7219 */ /* 0x000fe20000010e0c */
[----:B------:R-:W-:-:S08]  /*0b80*/  @P4 IMAD.MOV.U32 R24, RZ, RZ, R9 ;  /* 0x000000ffff184224 */ /* 0x000fd000078e0009 */
[----:B------:R-:W-:-:S05]  /*0b90*/  @P0 IMAD.MOV.U32 R24, RZ, RZ, R33 ;  /* 0x000000ffff180224 */ /* 0x000fca00078e0021 */
[----:B------:R-:W-:-:S07]  /*0ba0*/  SHF.L.W.U32.HI R23, R24, R22, R23 ;  /* 0x0000001618177219 */ /* 0x000fce0000010e17 */
.L_x_10:
[----:B------:R-:W-:Y:S05]  /*0bb0*/  BSYNC.RECONVERGENT B3 ;  /* 0x0000000000037941 */ /* 0x000fea0003800200 */
.L_x_9:
[C---:B------:R-:W-:Y:S01]  /*0bc0*/  SHF.L.W.U32.HI R33, R23.reuse, 0x2, R12 ;  /* 0x0000000217217819 */ /* 0x040fe20000010e0c */
[----:B------:R-:W-:Y:S01]  /*0bd0*/  IMAD.SHL.U32 R23, R23, 0x4, RZ ;  /* 0x0000000417177824 */ /* 0x000fe200078e00ff */
[----:B------:R-:W-:Y:S01]  /*0be0*/  UMOV UR4, 0x54442d19 ;  /* 0x54442d1900047882 */ /* 0x000fe20000000000 */
[----:B------:R-:W-:Y:S01]  /*0bf0*/  UMOV UR5, 0x3bf921fb ;  /* 0x3bf921fb00057882 */ /* 0x000fe20000000000 */
[----:B------:R-:W-:Y:S02]  /*0c00*/  SHF.R.S32.HI R24, RZ, 0x1f, R33 ;  /* 0x0000001fff187819 */ /* 0x000fe40000011421 */
[----:B------:R-:W-:Y:S02]  /*0c10*/  ISETP.GE.AND P0, PT, R30, RZ, PT ;  /* 0x000000ff1e00720c */ /* 0x000fe40003f06270 */
[C---:B------:R-:W-:Y:S02]  /*0c20*/  LOP3.LUT R22, R24.reuse, R23, RZ, 0x3c, !PT ;  /* 0x0000001718167212 */ /* 0x040fe400078e3cff */
[----:B------:R-:W-:-:S02]  /*0c30*/  LOP3.LUT R23, R24, R33, RZ, 0x3c, !PT ;  /* 0x0000002118177212 */ /* 0x000fc400078e3cff */
[----:B------:R-:W-:Y:S02]  /*0c40*/  SHF.R.U32.HI R12, RZ, 0x1e, R12 ;  /* 0x0000001eff0c7819 */ /* 0x000fe4000001160c */
[C---:B------:R-:W-:Y:S02]  /*0c50*/  LOP3.LUT R30, R33.reuse, R30, RZ, 0x3c, !PT ;  /* 0x0000001e211e7212 */ /* 0x040fe400078e3cff */
[----:B------:R-:W1:Y:S01]  /*0c60*/  I2F.F64.S64 R22, R22 ;  /* 0x0000001600167312 */ /* 0x000e620000301c00 */
[----:B------:R-:W-:Y:S02]  /*0c70*/  LEA.HI R32, R33, R12, RZ, 0x1 ;  /* 0x0000000c21207211 */ /* 0x000fe400078f08ff */
[----:B------:R-:W-:-:S03]  /*0c80*/  ISETP.GE.AND P1, PT, R30, RZ, PT ;  /* 0x000000ff1e00720c */ /* 0x000fc60003f26270 */
[----:B------:R-:W-:-:S04]  /*0c90*/  IMAD.MOV R12, RZ, RZ, -R32 ;  /* 0x000000ffff0c7224 */ /* 0x000fc800078e0a20 */
[----:B------:R-:W-:Y:S01]  /*0ca0*/  @!P0 IMAD.MOV.U32 R32, RZ, RZ, R12 ;  /* 0x000000ffff208224 */ /* 0x000fe200078e000c */
[----:B-1----:R-:W-:-:S10]  /*0cb0*/  DMUL R24, R22, UR4 ;  /* 0x0000000416187c28 */ /* 0x002fd40008000000 */
[----:B------:R-:W1:Y:S02]  /*0cc0*/  F2F.F32.F64 R24, R24 ;  /* 0x0000001800187310 */ /* 0x000e640000301000 */
[----:B-1----:R-:W-:-:S07]  /*0cd0*/  FSEL R12, -R24, R24, !P1 ;  /* 0x00000018180c7208 */ /* 0x002fce0004800100 */
.L_x_7:
[----:B------:R-:W-:Y:S05]  /*0ce0*/  BSYNC.RECONVERGENT B2 ;  /* 0x0000000000027941 */ /* 0x000fea0003800200 */
.L_x_6:
[----:B------:R-:W-:Y:S01]  /*0cf0*/  LOP3.LUT R24, R32, 0x1, RZ, 0xc0, !PT ;  /* 0x0000000120187812 */ /* 0x000fe200078ec0ff */
[----:B------:R-:W-:Y:S02]  /*0d00*/  IMAD.MOV.U32 R22, RZ, RZ, 0x37cbac00 ;  /* 0x37cbac00ff167424 */ /* 0x000fe400078e00ff */
[----:B------:R-:W-:Y:S01]  /*0d10*/  FMUL R23, R12, R12 ;  /* 0x0000000c0c177220 */ /* 0x000fe20000400000 */
[----:B------:R-:W-:Y:S01]  /*0d20*/  VIADD R32, R32, 0x1 ;  /* 0x0000000120207836 */ /* 0x000fe20000000000 */
[----:B------:R-:W-:Y:S01]  /*0d30*/  ISETP.NE.U32.AND P0, PT, R24, 0x1, PT ;  /* 0x000000011800780c */ /* 0x000fe20003f05070 */
[----:B------:R-:W-:Y:S02]  /*0d40*/  IMAD.MOV.U32 R24, RZ, RZ, 0x3c0885e4 ;  /* 0x3c0885e4ff187424 */ /* 0x000fe400078e00ff */
[----:B------:R-:W-:Y:S01]  /*0d50*/  FFMA R22, R23, R22, -0.0013887860113754868507 ;  /* 0xbab607ed17167423 */ /* 0x000fe20000000016 */
[----:B------:R-:W-:Y:S01]  /*0d60*/  MOV R25, 0x3e2aaaa8 ;  /* 0x3e2aaaa800197802 */ /* 0x000fe20000000f00 */
[----:B------:R-:W-:Y:S01]  /*0d70*/  FMUL R31, R31, R2 ;  /* 0x000000021f1f7220 */ /* 0x000fe20000400000 */
[----:B------:R-:W-:-:S02]  /*0d80*/  LOP3.LUT P1, RZ, R32, 0x2, RZ, 0xc0, !PT ;  /* 0x0000000220ff7812 */ /* 0x000fc4000782c0ff */
[----:B------:R-:W-:Y:S02]  /*0d90*/  FSEL R22, R22, -0.00019574658654164522886, P0 ;  /* 0xb94d415316167808 */ /* 0x000fe40000000000 */
[----:B------:R-:W-:Y:S02]  /*0da0*/  FSEL R24, R24, 0.041666727513074874878, !P0 ;  /* 0x3d2aaabb18187808 */ /* 0x000fe40004000000 */
[----:B------:R-:W-:Y:S02]  /*0db0*/  FSEL R25, -R25, -0.4999999701976776123, !P0 ;  /* 0xbeffffff19197808 */ /* 0x000fe40004000100 */
[----:B------:R-:W-:Y:S01]  /*0dc0*/  FSEL R12, R12, 1, !P0 ;  /* 0x3f8000000c0c7808 */ /* 0x000fe20004000000 */
[C---:B------:R-:W-:Y:S02]  /*0dd0*/  FFMA R22, R23.reuse, R22, R24 ;  /* 0x0000001617167223 */ /* 0x040fe40000000018 */
[----:B------:R-:W1:Y:S02]  /*0de0*/  S2R R24, SR_TID.X ;  /* 0x0000000000187919 */ /* 0x000e640000002100 */
[C---:B------:R-:W-:Y:S01]  /*0df0*/  FFMA R22, R23.reuse, R22, R25 ;  /* 0x0000001617167223 */ /* 0x040fe20000000019 */
[----:B------:R-:W-:-:S04]  /*0e00*/  FFMA R23, R23, R12, RZ ;  /* 0x0000000c17177223 */ /* 0x000fc800000000ff */
[----:B------:R-:W-:-:S04]  /*0e10*/  FFMA R23, R23, R22, R12 ;  /* 0x0000001617177223 */ /* 0x000fc8000000000c */
[----:B------:R-:W-:-:S04]  /*0e20*/  @P1 FADD R23, RZ, -R23 ;  /* 0x80000017ff171221 */ /* 0x000fc80000000000 */
[----:B------:R-:W-:-:S05]  /*0e30*/  FFMA R8, R23, -R31, R8 ;  /* 0x8000001f17087223 */ /* 0x000fca0000000008 */
[----:B------:R-:W-:-:S13]  /*0e40*/  FSETP.GEU.AND P0, PT, R8, RZ, PT ;  /* 0x000000ff0800720b */ /* 0x000fda0003f0e000 */
[----:B-1----:R-:W-:Y:S05]  /*0e50*/  @!P0 BRA `(.L_x_11) ;  /* 0x0000000400288947 */ /* 0x002fea0003800000 */
[----:B------:R-:W1:Y:S02]  /*0e60*/  LDCU UR4, c[0x0][0x390] ;  /* 0x00007200ff0477ac */ /* 0x000e640008000800 */
[----:B-1----:R-:W-:-:S13]  /*0e70*/  FSETP.GE.AND P0, PT, R8, UR4, PT ;  /* 0x0000000408007c0b */ /* 0x002fda000bf06000 */
[----:B------:R-:W-:Y:S05]  /*0e80*/  @P0 BRA `(.L_x_12) ;  /* 0x0000000000fc0947 */ /* 0x000fea0003800000 */
[----:B------:R-:W-:Y:S01]  /*0e90*/  SHF.R.U32.HI R23, RZ, 0x2, R14 ;  /* 0x00000002ff177819 */ /* 0x000fe2000001160e */
[----:B------:R-:W-:Y:S01]  /*0ea0*/  IMAD.SHL.U32 R12, R13, 0x10, RZ ;  /* 0x000000100d0c7824 */ /* 0x000fe200078e00ff */
[----:B------:R1:W-:Y:S01]  /*0eb0*/  STG.E.64 desc[UR8][R16.64+0x8], R20 ;  /* 0x0000081410007986 */ /* 0x0003e2000c101b08 */
[----:B------:R-:W-:Y:S01]  /*0ec0*/  IMAD.MOV.U32 R22, RZ, RZ, R13 ;  /* 0x000000ffff167224 */ /* 0x000fe200078e000d */
[----:B------:R-:W-:Y:S01]  /*0ed0*/  LOP3.LUT R23, R23, R14, RZ, 0x3c, !PT ;  /* 0x0000000e17177212 */ /* 0x000fe200078e3cff */
[----:B------:R-:W-:-:S04]  /*0ee0*/  IMAD.MOV.U32 R31, RZ, RZ, 0x2f800000 ;  /* 0x2f800000ff1f7424 */ /* 0x000fc800078e00ff */
[----:B------:R-:W-:-:S05]  /*0ef0*/  IMAD.SHL.U32 R14, R23, 0x2, RZ ;  /* 0x00000002170e7824 */ /* 0x000fca00078e00ff */
[----:B------:R-:W-:Y:S01]  /*0f00*/  LOP3.LUT R12, R23, R14, R12, 0x96, !PT ;  /* 0x0000000e170c7212 */ /* 0x000fe200078e960c */
[----:B------:R-:W-:-:S03]  /*0f10*/  VIADD R14, R18, 0xb0f8a ;  /* 0x000b0f8a120e7836 */ /* 0x000fc60000000000 */
[----:B------:R-:W-:Y:S02]  /*0f20*/  LOP3.LUT R23, R12, R13, RZ, 0x3c, !PT ;  /* 0x0000000d0c177212 */ /* 0x000fe400078e3cff */
[----:B------:R1:W-:Y:S03]  /*0f30*/  STG.E.64 desc[UR8][R16.64], R14 ;  /* 0x0000000e10007986 */ /* 0x0003e6000c101b08 */
[----:B------:R-:W-:Y:S01]  /*0f40*/  IMAD.IADD R12, R23, 0x1, R14 ;  /* 0x00000001170c7824 */ /* 0x000fe200078e020e */
[----:B------:R1:W-:Y:S04]  /*0f50*/  STG.E.64 desc[UR8][R16.64+0x10], R22 ;  /* 0x0000101610007986 */ /* 0x0003e8000c101b08 */
[----:B------:R-:W-:-:S05]  /*0f60*/  I2FP.F32.U32 R12, R12 ;  /* 0x0000000c000c7245 */ /* 0x000fca0000201000 */
[----:B------:R-:W-:-:S05]  /*0f70*/  FFMA R25, R12, R31, 1.1641532182693481445e-10 ;  /* 0x2f0000000c197423 */ /* 0x000fca000000001f */
[----:B------:R-:W-:-:S13]  /*0f80*/  FSETP.GEU.AND P0, PT, R25, R4, PT ;  /* 0x000000041900720b */ /* 0x000fda0003f0e000 */
[----:B-1----:R-:W-:Y:S05]  /*0f90*/  @!P0 BRA `(.L_x_13) ;  /* 0x00000000005c8947 */ /* 0x002fea0003800000 */
[----:B------:R-:W-:Y:S01]  /*0fa0*/  SHF.R.U32.HI R12, RZ, 0x2, R15 ;  /* 0x00000002ff0c7819 */ /* 0x000fe2000001160f */
[----:B------:R-:W-:Y:S01]  /*0fb0*/  IMAD.MOV.U32 R20, RZ, RZ, R23 ;  /* 0x000000ffff147224 */ /* 0x000fe200078e0017 */
[----:B------:R-:W-:Y:S01]  /*0fc0*/  UMOV UR4, 0x54442d18 ;  /* 0x54442d1800047882 */ /* 0x000fe20000000000 */
[----:B------:R-:W-:Y:S01]  /*0fd0*/  VIADD R18, R18, 0x10974f ;  /* 0x0010974f12127836 */ /* 0x000fe20000000000 */
[----:B------:R-:W-:Y:S01]  /*0fe0*/  LOP3.LUT R12, R12, R15, RZ, 0x3c, !PT ;  /* 0x0000000f0c0c7212 */ /* 0x000fe200078e3cff */
[----:B------:R-:W-:Y:S01]  /*0ff0*/  IMAD.SHL.U32 R15, R20, 0x10, RZ ;  /* 0x00000010140f7824 */ /* 0x000fe200078e00ff */
[----:B------:R-:W-:Y:S02]  /*1000*/  UMOV UR5, 0x400921fb ;  /* 0x400921fb00057882 */ /* 0x000fe40000000000 */
[----:B------:R1:W-:Y:S01]  /*1010*/  STG.E.64 desc[UR8][R16.64], R18 ;  /* 0x0000001210007986 */ /* 0x0003e2000c101b08 */
[----:B------:R-:W-:-:S05]  /*1020*/  IMAD.SHL.U32 R14, R12, 0x2, RZ ;  /* 0x000000020c0e7824 */ /* 0x000fca00078e00ff */
[----:B------:R-:W-:Y:S02]  /*1030*/  LOP3.LUT R15, R12, R14, R15, 0x96, !PT ;  /* 0x0000000e0c0f7212 */ /* 0x000fe400078e960f */
[----:B------:R-:W-:Y:S02]  /*1040*/  MOV R12, R21 ;  /* 0x00000015000c7202 */ /* 0x000fe40000000f00 */
[----:B------:R-:W-:-:S03]  /*1050*/  LOP3.LUT R21, R15, R20, RZ, 0x3c, !PT ;  /* 0x000000140f157212 */ /* 0x000fc600078e3cff */
[----:B------:R1:W-:Y:S02]  /*1060*/  STG.E.64 desc[UR8][R16.64+0x8], R12 ;  /* 0x0000080c10007986 */ /* 0x0003e4000c101b08 */
[----:B------:R-:W-:Y:S02]  /*1070*/  IMAD.IADD R14, R21, 0x1, R18 ;  /* 0x00000001150e7824 */ /* 0x000fe400078e0212 */
[----:B------:R1:W-:Y:S03]  /*1080*/  STG.E.64 desc[UR8][R16.64+0x10], R20 ;  /* 0x0000101410007986 */ /* 0x0003e6000c101b08 */
[----:B------:R-:W-:-:S05]  /*1090*/  I2FP.F32.U32 R14, R14 ;  /* 0x0000000e000e7245 */ /* 0x000fca0000201000 */
[----:B------:R-:W-:-:S06]  /*10a0*/  FFMA R15, R14, R31, 1.1641532182693481445e-10 ;  /* 0x2f0000000e0f7423 */ /* 0x000fcc000000001f */
[----:B------:R-:W2:Y:S02]  /*10b0*/  F2F.F64.F32 R14, R15 ;  /* 0x0000000f000e7310 */ /* 0x000ea40000201800 */
[----:B--2---:R-:W-:Y:S01]  /*10c0*/  DMUL R30, R14, UR4 ;  /* 0x000000040e1e7c28 */ /* 0x004fe20008000000 */
[----:B------:R-:W-:Y:S02]  /*10d0*/  IMAD.MOV.U32 R14, RZ, RZ, R29 ;  /* 0x000000ffff0e7224 */ /* 0x000fe400078e001d */
[----:B------:R-:W-:-:S07]  /*10e0*/  IMAD.MOV.U32 R15, RZ, RZ, R13 ;  /* 0x000000ffff0f7224 */ /* 0x000fce00078e000d */
[----:B------:R1:W2:Y:S01]  /*10f0*/  F2F.F32.F64 R30, R30 ;  /* 0x0000001e001e7310 */ /* 0x0002a20000301000 */
[----:B------:R-:W-:Y:S05]  /*1100*/  BRA `(.L_x_14) ;  /* 0xfffffff000a07947 */ /* 0x000fea000383ffff */
.L_x_13:
[----:B------:R-:W1:Y:S01]  /*1110*/  S2R R15, SR_LANEID ;  /* 0x00000000000f7919 */ /* 0x000e620000000000 */
[----:B------:R-:W-:Y:S01]  /*1120*/  VOTEU.ANY UR4, UPT, PT ;  /* 0x0000000000047886 */ /* 0x000fe200038e0100 */
[----:B------:R-:W2:Y:S01]  /*1130*/  LDC.64 R12, c[0x0][0x3b0] ;  /* 0x0000ec00ff0c7b82 */ /* 0x000ea20000000a00 */
[----:B------:R-:W1:Y:S08]  /*1140*/  FLO.U32 R18, UR4 ;  /* 0x0000000400127d00 */ /* 0x000e7000080e0000 */
[----:B------:R-:W2:Y:S01]  /*1150*/  POPC R21, UR4 ;  /* 0x0000000400157d09 */ /* 0x000ea20008000000 */
[----:B-1----:R-:W-:Y:S01]  /*1160*/  ISETP.EQ.U32.AND P0, PT, R18, R15, PT ;  /* 0x0000000f1200720c */ /* 0x002fe20003f02070 */
[----:B------:R-:W1:Y:S01]  /*1170*/  S2R R20, SR_LTMASK ;  /* 0x0000000000147919 */ /* 0x000e620000003900 */
[----:B------:R-:W3:Y:S08]  /*1180*/  S2UR UR5, SR_CgaCtaId ;  /* 0x00000000000579c3 */ /* 0x000ef00000008800 */
[----:B------:R-:W4:Y:S03]  /*1190*/  LDC.64 R14, c[0x0][0x398] ;  /* 0x0000e600ff0e7b82 */ /* 0x000f260000000a00 */
[----:B--2---:R2:W5:Y:S01]  /*11a0*/  @P0 ATOMG.E.ADD.STRONG.GPU PT, R13, desc[UR8][R12.64], R21 ;  /* 0x800000150c0d09a8 */ /* 0x00456200081ef108 */
[----:B------:R-:W-:Y:S01]  /*11b0*/  VIADD R6, R6, 0x1 ;  /* 0x0000000106067836 */ /* 0x000fe20000000000 */
[----:B-1----:R-:W-:Y:S01]  /*11c0*/  LOP3.LUT R20, R20, UR4, RZ, 0xc0, !PT ;  /* 0x0000000414147c12 */ /* 0x002fe2000f8ec0ff */
[----:B------:R-:W-:-:S02]  /*11d0*/  UMOV UR4, 0x400 ;  /* 0x0000040000047882 */ /* 0x000fc40000000000 */
[----:B------:R-:W-:-:S03]  /*11e0*/  UIADD3 UR4, UPT, UPT, UR4, 0x800, URZ ;  /* 0x0000080004047890 */ /* 0x000fc6000fffe0ff */
[----:B------:R-:W1:Y:S01]  /*11f0*/  POPC R20, R20 ;  /* 0x0000001400147309 */ /* 0x000e620000000000 */
[----:B---3--:R-:W-:-:S06]  /*1200*/  ULEA UR4, UR5, UR4, 0x18 ;  /* 0x0000000405047291 */ /* 0x008fcc000f8ec0ff */
[----:B--2---:R-:W-:-:S05]  /*1210*/  LEA R21, R24, UR4, 0x2 ;  /* 0x0000000418157c11 */ /* 0x004fca000f8e10ff */
[----:B------:R-:W-:Y:S04]  /*1220*/  STS [R21], R6 ;  /* 0x0000000615007388 */ /* 0x000fe80000000800 */
[----:B-----5:R-:W1:Y:S02]  /*1230*/  SHFL.IDX PT, R19, R13, R18, 0x1f ;  /* 0x00001f120d137589 */ /* 0x020e6400000e0000 */
[----:B-1----:R-:W-:-:S04]  /*1240*/  IMAD.IADD R19, R19, 0x1, R20 ;  /* 0x0000000113137824 */ /* 0x002fc800078e0214 */
[----:B----4-:R-:W-:-:S05]  /*1250*/  IMAD.WIDE R14, R19, 0x4, R14 ;  /* 0x00000004130e7825 */ /* 0x010fca00078e020e */
[----:B------:R3:W-:Y:S01]  /*1260*/  STG.E desc[UR8][R14.64], R8 ;  /* 0x000000080e007986 */ /* 0x0007e2000c101908 */
[----:B------:R-:W-:Y:S05]  /*1270*/  BRA `(.L_x_15) ;  /* 0x0000000000387947 */ /* 0x000fea0003800000 */
.L_x_12:
[----:B------:R-:W1:Y:S01]  /*1280*/  S2UR UR5, SR_CgaCtaId ;  /* 0x00000000000579c3 */ /* 0x000e620000008800 */
[----:B------:R-:W-:Y:S01]  /*1290*/  UMOV UR4, 0x400 ;  /* 0x0000040000047882 */ /* 0x000fe20000000000 */
[----:B------:R-:W-:Y:S01]  /*12a0*/  VIADD R7, R7, 0x1 ;  /* 0x0000000107077836 */ /* 0x000fe20000000000 */
[----:B------:R-:W-:-:S04]  /*12b0*/  UIADD3 UR4, UPT, UPT, UR4, 0x1000, URZ ;  /* 0x0000100004047890 */ /* 0x000fc8000fffe0ff */
[----:B-1----:R-:W-:-:S06]  /*12c0*/  ULEA UR4, UR5, UR4, 0x18 ;  /* 0x0000000405047291 */ /* 0x002fcc000f8ec0ff */
[----:B------:R-:W-:-:S05]  /*12d0*/  LEA R24, R24, UR4, 0x2 ;  /* 0x0000000418187c11 */ /* 0x000fca000f8e10ff */
[----:B------:R2:W-:Y:S01]  /*12e0*/  STS [R24], R7 ;  /* 0x0000000718007388 */ /* 0x0005e20000000800 */
[----:B------:R-:W-:Y:S05]  /*12f0*/  BRA `(.L_x_15) ;  /* 0x0000000000187947 */ /* 0x000fea0003800000 */
.L_x_11:
[----:B------:R-:W1:Y:S01]  /*1300*/  S2UR UR5, SR_CgaCtaId ;  /* 0x00000000000579c3 */ /* 0x000e620000008800 */
[----:B------:R-:W-:Y:S01]  /*1310*/  UMOV UR4, 0x400 ;  /* 0x0000040000047882 */ /* 0x000fe20000000000 */
[----:B------:R-:W-:Y:S01]  /*1320*/  VIADD R5, R5, 0x1 ;  /* 0x0000000105057836 */ /* 0x000fe20000000000 */
[----:B-1----:R-:W-:-:S06]  /*1330*/  ULEA UR4, UR5, UR4, 0x18 ;  /* 0x0000000405047291 */ /* 0x002fcc000f8ec0ff */
[----:B------:R-:W-:-:S05]  /*1340*/  LEA R24, R24, UR4, 0x2 ;  /* 0x0000000418187c11 */ /* 0x000fca000f8e10ff */
[----:B------:R1:W-:Y:S02]  /*1350*/  STS [R24], R5 ;  /* 0x0000000518007388 */ /* 0x0003e40000000800 */
.L_x_15:
[----:B------:R-:W-:Y:S05]  /*1360*/  BSYNC.RECONVERGENT B1 ;  /* 0x0000000000017941 */ /* 0x000fea0003800200 */
.L_x_5:
[----:B------:R-:W4:Y:S01]  /*1370*/  LDCU UR4, c[0x0][0x370] ;  /* 0x00006e00ff0477ac */ /* 0x000f220008000800 */
[----:B------:R-:W5:Y:S01]  /*1380*/  LDCU UR5, c[0x0][0x3a8] ;  /* 0x00007500ff0577ac */ /* 0x000f620008000800 */
[----:B----4-:R-:W-:-:S05]  /*1390*/  IMAD R3, R0, UR4, R3 ;  /* 0x0000000400037c24 */ /* 0x010fca000f8e0203 */
[----:B-----5:R-:W-:-:S13]  /*13a0*/  ISETP.GE.AND P0, PT, R3, UR5, PT ;  /* 0x0000000503007c0c */ /* 0x020fda000bf06270 */
[----:B------:R-:W-:Y:S05]  /*13b0*/  @!P0 BRA `(.L_x_16) ;  /* 0xffffffec00dc8947 */ /* 0x000fea000383ffff */
.L_x_1:
[----:B------:R-:W-:Y:S05]  /*13c0*/  BSYNC.RECONVERGENT B0 ;  /* 0x0000000000007941 */ /* 0x000fea0003800200 */
.L_x_0:
[----:B------:R-:W4:Y:S01]  /*13d0*/  S2R R9, SR_TID.X ;  /* 0x0000000000097919 */ /* 0x000f220000002100 */
[----:B------:R-:W-:Y:S01]  /*13e0*/  BAR.SYNC.DEFER_BLOCKING 0x0 ;  /* 0x0000000000007b1d */ /* 0x000fe20000010000 */
[----:B------:R-:W-:-:S13]  /*13f0*/  ISETP.GE.U32.AND P0, PT, R0, 0x2, PT ;  /* 0x000000020000780c */ /* 0x000fda0003f06070 */
[----:B------:R-:W-:Y:S05]  /*1400*/  @!P0 BRA `(.L_x_17) ;  /* 0x0000000000888947 */ /* 0x000fea0003800000 */
.L_x_20:
[----:B------:R-:W-:Y:S01]  /*1410*/  SHF.R.U32.HI R6, RZ, 0x1, R0 ;  /* 0x00000001ff067819 */ /* 0x000fe20000011600 */
[----:B------:R-:W-:Y:S03]  /*1420*/  BSSY.RECONVERGENT B0, `(.L_x_18) ;  /* 0x000001c000007945 */ /* 0x000fe60003800200 */
[----:B----4-:R-:W-:-:S13]  /*1430*/  ISETP.GE.U32.AND P0, PT, R9, R6, PT ;  /* 0x000000060900720c */ /* 0x010fda0003f06070 */
[----:B------:R-:W-:Y:S05]  /*1440*/  @P0 BRA `(.L_x_19) ;  /* 0x0000000000640947 */ /* 0x000fea0003800000 */
[----:B------:R-:W4:Y:S01]  /*1450*/  S2UR UR5, SR_CgaCtaId ;  /* 0x00000000000579c3 */ /* 0x000f220000008800 */
[----:B------:R-:W-:Y:S02]  /*1460*/  UMOV UR4, 0x400 ;  /* 0x0000040000047882 */ /* 0x000fe40000000000 */
[----:B----4-:R-:W-:-:S06]  /*1470*/  ULEA UR6, UR5, UR4, 0x18 ;  /* 0x0000000405067291 */ /* 0x010fcc000f8ec0ff */
[C---:B------:R-:W-:Y:S01]  /*1480*/  LEA R10, R9.reuse, UR6, 0x2 ;  /* 0x00000006090a7c11 */ /* 0x040fe2000f8e10ff */
[----:B------:R-:W-:Y:S02]  /*1490*/  UIADD3 UR6, UPT, UPT, UR4, 0x1000, URZ ;  /* 0x0000100004067890 */ /* 0x000fe4000fffe0ff */
[----:B------:R-:W-:Y:S02]  /*14a0*/  UIADD3 UR4, UPT, UPT, UR4, 0x800, URZ ;  /* 0x0000080004047890 */ /* 0x000fe4000fffe0ff */
[----:B------:R-:W-:Y:S01]  /*14b0*/  IMAD R2, R6, 0x4, R10 ;  /* 0x0000000406027824 */ /* 0x000fe200078e020a */
[----:B------:R-:W-:Y:S01]  /*14c0*/  LDS R3, [R10] ;  /* 0x000000000a037984 */ /* 0x000fe20000000800 */
[----:B------:R-:W-:Y:S02]  /*14d0*/  ULEA UR6, UR5, UR6, 0x18 ;  /* 0x0000000605067291 */ /* 0x000fe4000f8ec0ff */
[----:B------:R-:W-:Y:S02]  /*14e0*/  ULEA UR4, UR5, UR4, 0x18 ;  /* 0x0000000405047291 */ /* 0x000fe4000f8ec0ff */
[----:B------:R-:W4:Y:S02]  /*14f0*/  LDS R2, [R2] ;  /* 0x0000000002027984 */ /* 0x000f240000000800 */
[----:B------:R-:W-:-:S02]  /*1500*/  LEA R11, R9, UR6, 0x2 ;  /* 0x00000006090b7c11 */ /* 0x000fc4000f8e10ff */
[----:B---3--:R-:W-:-:S03]  /*1510*/  LEA R8, R9, UR4, 0x2 ;  /* 0x0000000409087c11 */ /* 0x008fc6000f8e10ff */
[----:B------:R-:W-:Y:S01]  /*1520*/  IMAD R4, R6, 0x4, R11 ;  /* 0x0000000406047824 */ /* 0x000fe200078e020b */
[----:B----4-:R-:W-:Y:S01]  /*1530*/  IADD3 R3, PT, PT, R2, R3, RZ ;  /* 0x0000000302037210 */ /* 0x010fe20007ffe0ff */
[----:B------:R-:W-:-:S04]  /*1540*/  IMAD R2, R6, 0x4, R8 ;  /* 0x0000000406027824 */ /* 0x000fc800078e0208 */
[----:B------:R-:W-:Y:S04]  /*1550*/  STS [R10], R3 ;  /* 0x000000030a007388 */ /* 0x000fe80000000800 */
[----:B------:R-:W-:Y:S04]  /*1560*/  LDS R4, [R4] ;  /* 0x0000000004047984 */ /* 0x000fe80000000800 */
[----:B-1----:R-:W1:Y:S02]  /*1570*/  LDS R5, [R11] ;  /* 0x000000000b057984 */ /* 0x002e640000000800 */
[----:B-1----:R-:W-:-:S05]  /*1580*/  IMAD.IADD R5, R4, 0x1, R5 ;  /* 0x0000000104057824 */ /* 0x002fca00078e0205 */
[----:B------:R-:W-:Y:S04]  /*1590*/  STS [R11], R5 ;  /* 0x000000050b007388 */ /* 0x000fe80000000800 */
[----:B------:R-:W-:Y:S04]  /*15a0*/  LDS R2, [R2] ;  /* 0x0000000002027984 */ /* 0x000fe80000000800 */
[----:B--2---:R-:W1:Y:S02]  /*15b0*/  LDS R7, [R8] ;  /* 0x0000000008077984 */ /* 0x004e640000000800 */
[----:B-1----:R-:W-:-:S05]  /*15c0*/  IMAD.IADD R7, R2, 0x1, R7 ;  /* 0x0000000102077824 */ /* 0x002fca00078e0207 */
[----:B------:R4:W-:Y:S02]  /*15d0*/  STS [R8], R7 ;  /* 0x0000000708007388 */ /* 0x0009e40000000800 */
.L_x_19:
[----:B------:R-:W-:Y:S05]  /*15e0*/  BSYNC.RECONVERGENT B0 ;  /* 0x0000000000007941 */ /* 0x000fea0003800200 */
.L_x_18:
[----:B------:R-:W-:Y:S01]  /*15f0*/  BAR.SYNC.DEFER_BLOCKING 0x0 ;  /* 0x0000000000007b1d */ /* 0x000fe20000010000 */
[----:B------:R-:W-:Y:S01]  /*1600*/  ISETP.GT.U32.AND P0, PT, R0, 0x3, PT ;  /* 0x000000030000780c */ /* 0x000fe20003f04070 */
[----:B------:R-:W-:-:S12]  /*1610*/  IMAD.MOV.U32 R0, RZ, RZ, R6 ;  /* 0x000000ffff007224 */ /* 0x000fd800078e0006 */
[----:B------:R-:W-:Y:S05]  /*1620*/  @P0 BRA `(.L_x_20) ;  /* 0xfffffffc00780947 */ /* 0x000fea000383ffff */
.L_x_17:
[----:B----4-:R-:W-:-:S13]  /*1630*/  ISETP.NE.AND P0, PT, R9, RZ, PT ;  /* 0x000000ff0900720c */ /* 0x010fda0003f05270 */
[----:B------:R-:W-:Y:S05]  /*1640*/  @P0 EXIT ;  /* 0x000000000000094d */ /* 0x000fea0003800000 */
[----:B------:R-:W4:Y:S01]  /*1650*/  S2UR UR5, SR_CgaCtaId ;  /* 0x00000000000579c3 */ /* 0x000f220000008800 */
[----:B------:R-:W-:-:S07]  /*1660*/  UMOV UR4, 0x400 ;  /* 0x0000040000047882 */ /* 0x000fce0000000000 */
[----:B------:R-:W5:Y:S01]  /*1670*/  LDC.64 R2, c[0x0][0x3a0] ;  /* 0x0000e800ff027b82 */ /* 0x000f620000000a00 */
[----:B----4-:R-:W-:-:S09]  /*1680*/  ULEA UR4, UR5, UR4, 0x18 ;  /* 0x0000000405047291 */ /* 0x010fd2000f8ec0ff */
[----:B--2---:R-:W5:Y:S04]  /*1690*/  LDS R7, [UR4] ;  /* 0x00000004ff077984 */ /* 0x004f680008000800 */
[----:B------:R-:W2:Y:S04]  /*16a0*/  LDS R9, [UR4+0x1000] ;  /* 0x00100004ff097984 */ /* 0x000ea80008000800 */
[----:B------:R-:W4:Y:S01]  /*16b0*/  LDS R11, [UR4+0x800] ;  /* 0x00080004ff0b7984 */ /* 0x000f220008000800 */
[----:B------:R-:W0:Y:S02]  /*16c0*/  LDCU.64 UR4, c[0x0][0x3a0] ;  /* 0x00007400ff0477ac */ /* 0x000e240008000a00 */
[----:B0-----:R-:W-:-:S04]  /*16d0*/  UIADD3 UR4, UP0, UPT, UR4, 0x4, URZ ;  /* 0x0000000404047890 */ /* 0x001fc8000ff1e0ff */
[----:B------:R-:W-:Y:S02]  /*16e0*/  UIADD3.X UR5, UPT, UPT, URZ, UR5, URZ, UP0, !UPT ;  /* 0x00000005ff057290 */ /* 0x000fe400087fe4ff */
[----:B------:R-:W-:-:S04]  /*16f0*/  IMAD.U32 R4, RZ, RZ, UR4 ;  /* 0x00000004ff047e24 */ /* 0x000fc8000f8e00ff */
[----:B-1----:R-:W-:Y:S01]  /*1700*/  IMAD.U32 R5, RZ, RZ, UR5 ;  /* 0x00000005ff057e24 */ /* 0x002fe2000f8e00ff */
[----:B-----5:R-:W-:Y:S04]  /*1710*/  REDG.E.ADD.STRONG.GPU desc[UR8][R2.64], R7 ;  /* 0x000000070200798e */ /* 0x020fe8000c12e108 */
[----:B--2---:R-:W-:Y:S04]  /*1720*/  REDG.E.ADD.STRONG.GPU desc[UR8][R4.64], R9 ;  /* 0x000000090400798e */ /* 0x004fe8000c12e108 */
[----:B----4-:R-:W-:Y:S01]  /*1730*/  REDG.E.ADD.STRONG.GPU desc[UR8][R4.64+0x4], R11 ;  /* 0x0000040b0400798e */ /* 0x010fe2000c12e108 */
[----:B------:R-:W-:Y:S05]  /*1740*/  EXIT ;  /* 0x000000000000794d */ /* 0x000fea0003800000 */
        .weak           $__internal_0_$__cuda_sm20_rcp_rn_f32_slowpath
        .type           $__internal_0_$__cuda_sm20_rcp_rn_f32_slowpath,@function
        .size           $__internal_0_$__cuda_sm20_rcp_rn_f32_slowpath,($__internal_1_$__cuda_sm3x_div_rn_noftz_f32_slowpath - $__internal_0_$__cuda_sm20_rcp_rn_f32_slowpath)
$__internal_0_$__cuda_sm20_rcp_rn_f32_slowpath:
[----:B------:R-:W0:Y:S02]  /*1750*/  LDC R2, c[0x0][0x388] ;  /* 0x0000e200ff027b82 */ /* 0x000e240000000800 */
[----:B0-----:R-:W-:-:S05]  /*1760*/  IMAD.SHL.U32 R5, R2, 0x2, RZ ;  /* 0x0000000202057824 */ /* 0x001fca00078e00ff */
[----:B------:R-:W-:-:S04]  /*1770*/  SHF.R.U32.HI R4, RZ, 0x18, R5 ;  /* 0x00000018ff047819 */ /* 0x000fc80000011605 */
[----:B------:R-:W-:-:S13]  /*1780*/  ISETP.NE.U32.AND P0, PT, R4, RZ, PT ;  /* 0x000000ff0400720c */ /* 0x000fda0003f05070 */
[----:B------:R-:W-:Y:S05]  /*1790*/  @P0 BRA `(.L_x_21) ;  /* 0x0000000000280947 */ /* 0x000fea0003800000 */
[----:B------:R-:W-:-:S13]  /*17a0*/  ISETP.NE.AND P0, PT, R5, RZ, PT ;  /* 0x000000ff0500720c */ /* 0x000fda0003f05270 */
[----:B------:R2:W3:Y:S01]  /*17b0*/  @!P0 MUFU.RCP R4, R2 ;  /* 0x0000000200048308 */ /* 0x0004e20000001000 */
[----:B------:R-:W-:Y:S05]  /*17c0*/  @!P0 BRA `(.L_x_22) ;  /* 0x0000000000a48947 */ /* 0x000fea0003800000 */
[----:B------:R-:W-:-:S04]  /*17d0*/  FFMA R5, R2, 1.84467440737095516160e+19, RZ ;  /* 0x5f80000002057823 */ /* 0x000fc800000000ff */
[----:B--2---:R-:W3:Y:S02]  /*17e0*/  MUFU.RCP R2, R5 ;  /* 0x0000000500027308 */ /* 0x004ee40000001000 */
[----:B---3--:R-:W-:-:S04]  /*17f0*/  FFMA R4, R5, R2, -1 ;  /* 0xbf80000005047423 */ /* 0x008fc80000000002 */
[----:B------:R-:W-:-:S04]  /*1800*/  FADD.FTZ R7, -R4, -RZ ;  /* 0x800000ff04077221 */ /* 0x000fc80000010100 */
[----:B------:R-:W-:-:S04]  /*1810*/  FFMA R2, R2, R7, R2 ;  /* 0x0000000702027223 */ /* 0x000fc80000000002 */
[----:B------:R-:W-:Y:S01]  /*1820*/  FFMA R4, R2, 1.84467440737095516160e+19, RZ ;  /* 0x5f80000002047823 */ /* 0x000fe200000000ff */
[----:B------:R-:W-:Y:S06]  /*1830*/  BRA `(.L_x_22) ;  /* 0x0000000000887947 */ /* 0x000fec0003800000 */
.L_x_21:
[----:B------:R-:W-:-:S04]  /*1840*/  IADD3 R5, PT, PT, R4, -0xfd, RZ ;  /* 0xffffff0304057810 */ /* 0x000fc80007ffe0ff */
[----:B------:R-:W-:-:S13]  /*1850*/  ISETP.GT.U32.AND P0, PT, R5, 0x1, PT ;  /* 0x000000010500780c */ /* 0x000fda0003f04070 */
[----:B------:R-:W-:Y:S05]  /*1860*/  @P0 BRA `(.L_x_23) ;  /* 0x0000000000780947 */ /* 0x000fea0003800000 */
[----:B------:R-:W-:Y:S01]  /*1870*/  LOP3.LUT R6, R2, 0x7fffff, RZ, 0xc0, !PT ;  /* 0x007fffff02067812 */ /* 0x000fe200078ec0ff */
[----:B------:R-:W-:-:S03]  /*1880*/  IMAD.MOV.U32 R12, RZ, RZ, 0x3 ;  /* 0x00000003ff0c7424 */ /* 0x000fc600078e00ff */
[----:B------:R-:W-:Y:S02]  /*1890*/  LOP3.LUT R6, R6, 0x3f800000, RZ, 0xfc, !PT ;  /* 0x3f80000006067812 */ /* 0x000fe400078efcff */
[----:B------:R-:W-:Y:S02]  /*18a0*/  SHF.L.U32 R11, R12, R5, RZ ;  /* 0x000000050c0b7219 */ /* 0x000fe400000006ff */
[----:B------:R-:W0:Y:S02]  /*18b0*/  MUFU.RCP R7, R6 ;  /* 0x0000000600077308 */ /* 0x000e240000001000 */
[----:B0-----:R-:W-:-:S04]  /*18c0*/  FFMA R8, R6, R7, -1 ;  /* 0xbf80000006087423 */ /* 0x001fc80000000007 */
[----:B------:R-:W-:-:S04]  /*18d0*/  FADD.FTZ R8, -R8, -RZ ;  /* 0x800000ff08087221 */ /* 0x000fc80000010100 */
[CCC-:B------:R-:W-:Y:S01]  /*18e0*/  FFMA.RM R9, R7.reuse, R8.reuse, R7.reuse ;  /* 0x0000000807097223 */ /* 0x1c0fe20000004007 */
[----:B------:R-:W-:-:S04]  /*18f0*/  FFMA.RP R8, R7, R8, R7 ;  /* 0x0000000807087223 */ /* 0x000fc80000008007 */
[C---:B------:R-:W-:Y:S02]  /*1900*/  LOP3.LUT R7, R9.reuse, 0x7fffff, RZ, 0xc0, !PT ;  /* 0x007fffff09077812 */ /* 0x040fe400078ec0ff */
[----:B------:R-:W-:Y:S02]  /*1910*/  FSETP.NEU.FTZ.AND P0, PT, R9, R8, PT ;  /* 0x000000080900720b */ /* 0x000fe40003f1d000 */
[----:B------:R-:W-:Y:S02]  /*1920*/  LOP3.LUT R8, R7, 0x800000, RZ, 0xfc, !PT ;  /* 0x0080000007087812 */ /* 0x000fe400078efcff */
[----:B------:R-:W-:Y:S02]  /*1930*/  SEL R7, RZ, 0xffffffff, !P0 ;  /* 0xffffffffff077807 */ /* 0x000fe40004000000 */
[----:B------:R-:W-:-:S03]  /*1940*/  LOP3.LUT R6, R11, R8, RZ, 0xc0, !PT ;  /* 0x000000080b067212 */ /* 0x000fc600078ec0ff */
[----:B------:R-:W-:Y:S01]  /*1950*/  IMAD.MOV R7, RZ, RZ, -R7 ;  /* 0x000000ffff077224 */ /* 0x000fe200078e0a07 */
[----:B------:R-:W-:-:S04]  /*1960*/  SHF.R.U32.HI R6, RZ, R5, R6 ;  /* 0x00000005ff067219 */ /* 0x000fc80000011606 */
[----:B------:R-:W-:Y:S02]  /*1970*/  LOP3.LUT P1, RZ, R7, R5, R8, 0xf8, !PT ;  /* 0x0000000507ff7212 */ /* 0x000fe4000782f808 */
[C---:B------:R-:W-:Y:S02]  /*1980*/  LOP3.LUT P0, RZ, R6.reuse, 0x1, RZ, 0xc0, !PT ;  /* 0x0000000106ff7812 */ /* 0x040fe4000780c0ff */
[----:B------:R-:W-:-:S04]  /*1990*/  LOP3.LUT P2, RZ, R6, 0x2, RZ, 0xc0, !PT ;  /* 0x0000000206ff7812 */ /* 0x000fc8000784c0ff */
[----:B------:R-:W-:Y:S02]  /*19a0*/  PLOP3.LUT P0, PT, P0, P1, P2, 0xe0, 0x0 ;  /* 0x000000000000781c */ /* 0x000fe40000703c20 */
[----:B------:R-:W-:Y:S02]  /*19b0*/  LOP3.LUT P1, RZ, R2, 0x7fffff, RZ, 0xc0, !PT ;  /* 0x007fffff02ff7812 */ /* 0x000fe4000782c0ff */
[----:B------:R-:W-:-:S05]  /*19c0*/  SEL R5, RZ, 0x1, !P0 ;  /* 0x00000001ff057807 */ /* 0x000fca0004000000 */
[----:B------:R-:W-:-:S05]  /*19d0*/  IMAD.MOV R5, RZ, RZ, -R5 ;  /* 0x000000ffff057224 */ /* 0x000fca00078e0a05 */
[----:B------:R-:W-:Y:S01]  /*19e0*/  ISETP.GE.AND P0, PT, R5, RZ, PT ;  /* 0x000000ff0500720c */ /* 0x000fe20003f06270 */
[----:B------:R-:W-:-:S05]  /*19f0*/  VIADD R5, R4, 0xffffff04 ;  /* 0xffffff0404057836 */ /* 0x000fca0000000000 */
[----:B------:R-:W-:-:S07]  /*1a00*/  SHF.R.U32.HI R5, RZ, R5, R8 ;  /* 0x00000005ff057219 */ /* 0x000fce0000011608 */
[----:B------:R-:W-:-:S04]  /*1a10*/  @!P0 VIADD R5, R5, 0x1 ;  /* 0x0000000105058836 */ /* 0x000fc80000000000 */
[----:B------:R-:W-:-:S05]  /*1a20*/  @!P1 IMAD.SHL.U32 R5, R5, 0x2, RZ ;  /* 0x0000000205059824 */ /* 0x000fca00078e00ff */
[----:B------:R-:W-:Y:S01]  /*1a30*/  LOP3.LUT R4, R5, 0x80000000, R2, 0xf8, !PT ;  /* 0x8000000005047812 */ /* 0x000fe200078ef802 */
[----:B------:R-:W-:Y:S06]  /*1a40*/  BRA `(.L_x_22) ;  /* 0x0000000000047947 */ /* 0x000fec0003800000 */
.L_x_23:
[----:B------:R0:W1:Y:S02]  /*1a50*/  MUFU.RCP R4, R2 ;  /* 0x0000000200047308 */ /* 0x0000640000001000 */
.L_x_22:
[----:B------:R-:W-:Y:S02]  /*1a60*/  HFMA2 R5, -RZ, RZ, 0, 0 ;  /* 0x00000000ff057431 */ /* 0x000fe400000001ff */
[----:B0123--:R-:W-:Y:S02]  /*1a70*/  IMAD.MOV.U32 R2, RZ, RZ, R4 ;  /* 0x000000ffff027224 */ /* 0x00ffe400078e0004 */
[----:B------:R-:W-:-:S04]  /*1a80*/  IMAD.MOV.U32 R4, RZ, RZ, R10 ;  /* 0x000000ffff047224 */ /* 0x000fc800078e000a */
[----:B------:R-:W-:Y:S05]  /*1a90*/  RET.REL.NODEC R4 `(_Z16neutron_calculusP17curandStateXORWOWfffPfPiiS2_) ;  /* 0xffffffe404587950 */ /* 0x000fea0003c3ffff */
        .weak           $__internal_1_$__cuda_sm3x_div_rn_noftz_f32_slowpath
        .type           $__internal_1_$__cuda_sm3x_div_rn_noftz_f32_slowpath,@function
        .size           $__internal_1_$__cuda_sm3x_div_rn_noftz_f32_slowpath,(.L_x_43 - $__internal_1_$__cuda_sm3x_div_rn_noftz_f32_slowpath)
$__internal_1_$__cuda_sm3x_div_rn_noftz_f32_slowpath:
[----:B------:R-:W0:Y:S08]  /*1aa0*/  LDC.64 R4, c[0x0][0x388] ;  /* 0x0000e200ff047b82 */ /* 0x000e300000000a00 */
[----:B------:R-:W1:Y:S08]  /*1ab0*/  LDC R9, c[0x0][0x38c] ;  /* 0x0000e300ff097b82 */ /* 0x000e700000000800 */
[----:B------:R-:W2:Y:S01]  /*1ac0*/  LDC R10, c[0x0][0x388] ;  /* 0x0000e200ff0a7b82 */ /* 0x000ea20000000800 */
[----:B0-----:R-:W-:-:S02]  /*1ad0*/  SHF.R.U32.HI R8, RZ, 0x17, R4 ;  /* 0x00000017ff087819 */ /* 0x001fc40000011604 */
[----:B------:R-:W-:Y:S02]  /*1ae0*/  SHF.R.U32.HI R7, RZ, 0x17, R5 ;  /* 0x00000017ff077819 */ /* 0x000fe40000011605 */
[----:B------:R-:W-:Y:S02]  /*1af0*/  LOP3.LUT R8, R8, 0xff, RZ, 0xc0, !PT ;  /* 0x000000ff08087812 */ /* 0x000fe400078ec0ff */
[----:B------:R-:W-:-:S03]  /*1b00*/  LOP3.LUT R7, R7, 0xff, RZ, 0xc0, !PT ;  /* 0x000000ff07077812 */ /* 0x000fc600078ec0ff */
[----:B------:R-:W-:Y:S02]  /*1b10*/  VIADD R13, R8, 0xffffffff ;  /* 0xffffffff080d7836 */ /* 0x000fe40000000000 */
[----:B------:R-:W-:-:S03]  /*1b20*/  VIADD R12, R7, 0xffffffff ;  /* 0xffffffff070c7836 */ /* 0x000fc60000000000 */
[----:B------:R-:W-:-:S04]  /*1b30*/  ISETP.GT.U32.AND P0, PT, R13, 0xfd, PT ;  /* 0x000000fd0d00780c */ /* 0x000fc80003f04070 */
[----:B------:R-:W-:-:S13]  /*1b40*/  ISETP.GT.U32.OR P0, PT, R12, 0xfd, P0 ;  /* 0x000000fd0c00780c */ /* 0x000fda0000704470 */
[----:B------:R-:W-:Y:S01]  /*1b50*/  @!P0 IMAD.MOV.U32 R11, RZ, RZ, RZ ;  /* 0x000000ffff0b8224 */ /* 0x000fe200078e00ff */
[----:B-12---:R-:W-:Y:S06]  /*1b60*/  @!P0 BRA `(.L_x_24) ;  /* 0x00000000005c8947 */ /* 0x006fec0003800000 */
[----:B------:R-:W-:Y:S02]  /*1b70*/  FSETP.GTU.FTZ.AND P0, PT, |R5|, +INF , PT ;  /* 0x7f8000000500780b */ /* 0x000fe40003f1c200 */
[----:B------:R-:W-:-:S04]  /*1b80*/  FSETP.GTU.FTZ.AND P1, PT, |R4|, +INF , PT ;  /* 0x7f8000000400780b */ /* 0x000fc80003f3c200 */
[----:B------:R-:W-:-:S13]  /*1b90*/  PLOP3.LUT P0, PT, P0, P1, PT, 0xf8, 0x8f ;  /* 0x00000000008f781c */ /* 0x000fda0000703f70 */
[----:B------:R-:W-:Y:S05]  /*1ba0*/  @P0 BRA `(.L_x_25) ;  /* 0x0000000400440947 */ /* 0x000fea0003800000 */
[----:B------:R-:W-:-:S13]  /*1bb0*/  LOP3.LUT P0, RZ, R10, 0x7fffffff, R9, 0xc8, !PT ;  /* 0x7fffffff0aff7812 */ /* 0x000fda000780c809 */
[----:B------:R-:W-:Y:S05]  /*1bc0*/  @!P0 BRA `(.L_x_26) ;  /* 0x0000000400348947 */ /* 0x000fea0003800000 */
[C---:B------:R-:W-:Y:S02]  /*1bd0*/  FSETP.NEU.FTZ.AND P2, PT, |R5|.reuse, +INF , PT ;  /* 0x7f8000000500780b */ /* 0x040fe40003f5d200 */
[----:B------:R-:W-:Y:S02]  /*1be0*/  FSETP.NEU.FTZ.AND P0, PT, |R4|, +INF , PT ;  /* 0x7f8000000400780b */ /* 0x000fe40003f1d200 */
[----:B------:R-:W-:-:S11]  /*1bf0*/  FSETP.NEU.FTZ.AND P1, PT, |R5|, +INF , PT ;  /* 0x7f8000000500780b */ /* 0x000fd60003f3d200 */
[----:B------:R-:W-:Y:S05]  /*1c00*/  @!P0 BRA !P2, `(.L_x_26) ;  /* 0x0000000400248947 */ /* 0x000fea0005000000 */
[----:B------:R-:W-:-:S04]  /*1c10*/  LOP3.LUT P2, RZ, R9, 0x7fffffff, RZ, 0xc0, !PT ;  /* 0x7fffffff09ff7812 */ /* 0x000fc8000784c0ff */
[----:B------:R-:W-:-:S13]  /*1c20*/  PLOP3.LUT P0, PT, P0, P2, PT, 0x2f, 0xf2 ;  /* 0x0000000000f2781c */ /* 0x000fda0000704577 */
[----:B------:R-:W-:Y:S05]  /*1c30*/  @P0 BRA `(.L_x_27) ;  /* 0x0000000400100947 */ /* 0x000fea0003800000 */
[----:B------:R-:W-:-:S04]  /*1c40*/  LOP3.LUT P0, RZ, R10, 0x7fffffff, RZ, 0xc0, !PT ;  /* 0x7fffffff0aff7812 */ /* 0x000fc8000780c0ff */
[----:B------:R-:W-:-:S13]  /*1c50*/  PLOP3.LUT P0, PT, P1, P0, PT, 0x2f, 0xf2 ;  /* 0x0000000000f2781c */ /* 0x000fda0000f00577 */
[----:B------:R-:W-:Y:S05]  /*1c60*/  @P0 BRA `(.L_x_28) ;  /* 0x0000000000f80947 */ /* 0x000fea0003800000 */
[----:B------:R-:W-:Y:S02]  /*1c70*/  ISETP.GE.AND P0, PT, R12, RZ, PT ;  /* 0x000000ff0c00720c */ /* 0x000fe40003f06270 */
[----:B------:R-:W-:-:S11]  /*1c80*/  ISETP.GE.AND P1, PT, R13, RZ, PT ;  /* 0x000000ff0d00720c */ /* 0x000fd60003f26270 */
[----:B------:R-:W-:Y:S02]  /*1c90*/  @P0 IMAD.MOV.U32 R11, RZ, RZ, RZ ;  /* 0x000000ffff0b0224 */ /* 0x000fe400078e00ff */
[----:B------:R-:W-:Y:S01]  /*1ca0*/  @!P0 FFMA R9, R5, 1.84467440737095516160e+19, RZ ;  /* 0x5f80000005098823 */ /* 0x000fe200000000ff */
[----:B------:R-:W-:Y:S02]  /*1cb0*/  @!P0 IMAD.MOV.U32 R11, RZ, RZ, -0x40 ;  /* 0xffffffc0ff0b8424 */ /* 0x000fe400078e00ff */
[----:B------:R-:W-:Y:S02]  /*1cc0*/  @!P1 FFMA R10, R4, 1.84467440737095516160e+19, RZ ;  /* 0x5f800000040a9823 */ /* 0x000fe400000000ff */
[----:B------:R-:W-:-:S07]  /*1cd0*/  @!P1 VIADD R11, R11, 0x40 ;  /* 0x000000400b0b9836 */ /* 0x000fce0000000000 */
.L_x_24:
[----:B------:R-:W-:Y:S01]  /*1ce0*/  LEA R5, R8, 0xc0800000, 0x17 ;  /* 0xc080000008057811 */ /* 0x000fe200078eb8ff */
[----:B------:R-:W-:-:S04]  /*1cf0*/  VIADD R7, R7, 0xffffff81 ;  /* 0xffffff8107077836 */ /* 0x000fc80000000000 */
[----:B------:R-:W-:Y:S01]  /*1d00*/  IMAD.IADD R5, R10, 0x1, -R5 ;  /* 0x000000010a057824 */ /* 0x000fe200078e0a05 */
[C---:B------:R-:W-:Y:S01]  /*1d10*/  IADD3 R8, PT, PT, R7.reuse, 0x7f, -R8 ;  /* 0x0000007f07087810 */ /* 0x040fe20007ffe808 */
[----:B------:R-:W-:Y:S02]  /*1d20*/  IMAD R4, R7, -0x800000, R9 ;  /* 0xff80000007047824 */ /* 0x000fe400078e0209 */
[----:B------:R-:W0:Y:S01]  /*1d30*/  MUFU.RCP R10, R5 ;  /* 0x00000005000a7308 */ /* 0x000e220000001000 */
[----:B------:R-:W-:Y:S01]  /*1d40*/  FADD.FTZ R13, -R5, -RZ ;  /* 0x800000ff050d7221 */ /* 0x000fe20000010100 */
[----:B------:R-:W-:-:S03]  /*1d50*/  IADD3 R8, PT, PT, R8, R11, RZ ;  /* 0x0000000b08087210 */ /* 0x000fc60007ffe0ff */
[----:B0-----:R-:W-:-:S04]  /*1d60*/  FFMA R15, R10, R13, 1 ;  /* 0x3f8000000a0f7423 */ /* 0x001fc8000000000d */
[----:B------:R-:W-:-:S04]  /*1d70*/  FFMA R12, R10, R15, R10 ;  /* 0x0000000f0a0c7223 */ /* 0x000fc8000000000a */
[----:B------:R-:W-:-:S04]  /*1d80*/  FFMA R9, R4, R12, RZ ;  /* 0x0000000c04097223 */ /* 0x000fc800000000ff */
[----:B------:R-:W-:-:S04]  /*1d90*/  FFMA R10, R13, R9, R4 ;  /* 0x000000090d0a7223 */ /* 0x000fc80000000004 */
[----:B------:R-:W-:-:S04]  /*1da0*/  FFMA R15, R12, R10, R9 ;  /* 0x0000000a0c0f7223 */ /* 0x000fc80000000009 */
[----:B------:R-:W-:-:S04]  /*1db0*/  FFMA R10, R13, R15, R4 ;  /* 0x0000000f0d0a7223 */ /* 0x000fc80000000004 */
[----:B------:R-:W-:-:S05]  /*1dc0*/  FFMA R9, R12, R10, R15 ;  /* 0x0000000a0c097223 */ /* 0x000fca000000000f */
[----:B------:R-:W-:-:S04]  /*1dd0*/  SHF.R.U32.HI R4, RZ, 0x17, R9 ;  /* 0x00000017ff047819 */ /* 0x000fc80000011609 */
[----:B------:R-:W-:-:S05]  /*1de0*/  LOP3.LUT R4, R4, 0xff, RZ, 0xc0, !PT ;  /* 0x000000ff04047812 */ /* 0x000fca00078ec0ff */
[----:B------:R-:W-:-:S04]  /*1df0*/  IMAD.IADD R11, R4, 0x1, R8 ;  /* 0x00000001040b7824 */ /* 0x000fc800078e0208 */
[----:B------:R-:W-:-:S05]  /*1e00*/  VIADD R4, R11, 0xffffffff ;  /* 0xffffffff0b047836 */ /* 0x000fca0000000000 */
[----:B------:R-:W-:-:S13]  /*1e10*/  ISETP.GE.U32.AND P0, PT, R4, 0xfe, PT ;  /* 0x000000fe0400780c */ /* 0x000fda0003f06070 */
[----:B------:R-:W-:Y:S05]  /*1e20*/  @!P0 BRA `(.L_x_29) ;  /* 0x0000000000808947 */ /* 0x000fea0003800000 */
[----:B------:R-:W-:-:S13]  /*1e30*/  ISETP.GT.AND P0, PT, R11, 0xfe, PT ;  /* 0x000000fe0b00780c */ /* 0x000fda0003f04270 */
[----:B------:R-:W-:Y:S05]  /*1e40*/  @P0 BRA `(.L_x_30) ;  /* 0x00000000006c0947 */ /* 0x000fea0003800000 */
[----:B------:R-:W-:-:S13]  /*1e50*/  ISETP.GE.AND P0, PT, R11, 0x1, PT ;  /* 0x000000010b00780c */ /* 0x000fda0003f06270 */
[----:B------:R-:W-:Y:S05]  /*1e60*/  @P0 BRA `(.L_x_31) ;  /* 0x0000000000980947 */ /* 0x000fea0003800000 */
[----:B------:R-:W-:Y:S02]  /*1e70*/  ISETP.GE.AND P0, PT, R11, -0x18, PT ;  /* 0xffffffe80b00780c */ /* 0x000fe40003f06270 */
[----:B------:R-:W-:-:S11]  /*1e80*/  LOP3.LUT R9, R9, 0x80000000, RZ, 0xc0, !PT ;  /* 0x8000000009097812 */ /* 0x000fd600078ec0ff */
[----:B------:R-:W-:Y:S05]  /*1e90*/  @!P0 BRA `(.L_x_31) ;  /* 0x00000000008c8947 */ /* 0x000fea0003800000 */
[CCC-:B------:R-:W-:Y:S01]  /*1ea0*/  FFMA.RZ R4, R12.reuse, R10.reuse, R15.reuse ;  /* 0x0000000a0c047223 */ /* 0x1c0fe2000000c00f */
[C---:B------:R-:W-:Y:S02]  /*1eb0*/  VIADD R8, R11.reuse, 0x20 ;  /* 0x000000200b087836 */ /* 0x040fe40000000000 */
[-CC-:B------:R-:W-:Y:S01]  /*1ec0*/  FFMA.RM R5, R12, R10.reuse, R15.reuse ;  /* 0x0000000a0c057223 */ /* 0x180fe2000000400f */
[C---:B------:R-:W-:Y:S02]  /*1ed0*/  ISETP.NE.AND P2, PT, R11.reuse, RZ, PT ;  /* 0x000000ff0b00720c */ /* 0x040fe40003f45270 */
[----:B------:R-:W-:Y:S01]  /*1ee0*/  LOP3.LUT R7, R4, 0x7fffff, RZ, 0xc0, !PT ;  /* 0x007fffff04077812 */ /* 0x000fe200078ec0ff */
[----:B------:R-:W-:Y:S01]  /*1ef0*/  FFMA.RP R4, R12, R10, R15 ;  /* 0x0000000a0c047223 */ /* 0x000fe2000000800f */
[----:B------:R-:W-:Y:S01]  /*1f00*/  IMAD.MOV R10, RZ, RZ, -R11 ;  /* 0x000000ffff0a7224 */ /* 0x000fe200078e0a0b */
[----:B------:R-:W-:Y:S02]  /*1f10*/  ISETP.NE.AND P1, PT, R11, RZ, PT ;  /* 0x000000ff0b00720c */ /* 0x000fe40003f25270 */
[----:B------:R-:W-:-:S02]  /*1f20*/  LOP3.LUT R7, R7, 0x800000, RZ, 0xfc, !PT ;  /* 0x0080000007077812 */ /* 0x000fc400078efcff */
[----:B------:R-:W-:Y:S02]  /*1f30*/  FSETP.NEU.FTZ.AND P0, PT, R4, R5, PT ;  /* 0x000000050400720b */ /* 0x000fe40003f1d000 */
[----:B------:R-:W-:Y:S02]  /*1f40*/  SHF.L.U32 R8, R7, R8, RZ ;  /* 0x0000000807087219 */ /* 0x000fe400000006ff */
[----:B------:R-:W-:Y:S02]  /*1f50*/  SEL R4, R10, RZ, P2 ;  /* 0x000000ff0a047207 */ /* 0x000fe40001000000 */
[----:B------:R-:W-:Y:S02]  /*1f60*/  ISETP.NE.AND P1, PT, R8, RZ, P1 ;  /* 0x000000ff0800720c */ /* 0x000fe40000f25270 */
[----:B------:R-:W-:Y:S02]  /*1f70*/  SHF.R.U32.HI R4, RZ, R4, R7 ;  /* 0x00000004ff047219 */ /* 0x000fe40000011607 */
[----:B------:R-:W-:-:S02]  /*1f80*/  PLOP3.LUT P0, PT, P0, P1, PT, 0xf8, 0x8f ;  /* 0x00000000008f781c */ /* 0x000fc40000703f70 */
[----:B------:R-:W-:Y:S02]  /*1f90*/  SHF.R.U32.HI R8, RZ, 0x1, R4 ;  /* 0x00000001ff087819 */ /* 0x000fe40000011604 */
[----:B------:R-:W-:-:S04]  /*1fa0*/  SEL R5, RZ, 0x1, !P0 ;  /* 0x00000001ff057807 */ /* 0x000fc80004000000 */
[----:B------:R-:W-:-:S04]  /*1fb0*/  LOP3.LUT R5, R5, 0x1, R8, 0xf8, !PT ;  /* 0x0000000105057812 */ /* 0x000fc800078ef808 */
[----:B------:R-:W-:-:S05]  /*1fc0*/  LOP3.LUT R5, R5, R4, RZ, 0xc0, !PT ;  /* 0x0000000405057212 */ /* 0x000fca00078ec0ff */
[----:B------:R-:W-:-:S05]  /*1fd0*/  IMAD.IADD R8, R8, 0x1, R5 ;  /* 0x0000000108087824 */ /* 0x000fca00078e0205 */
[----:B------:R-:W-:Y:S01]  /*1fe0*/  LOP3.LUT R9, R8, R9, RZ, 0xfc, !PT ;  /* 0x0000000908097212 */ /* 0x000fe200078efcff */
[----:B------:R-:W-:Y:S06]  /*1ff0*/  BRA `(.L_x_31) ;  /* 0x0000000000347947 */ /* 0x000fec0003800000 */
.L_x_30:
[----:B------:R-:W-:-:S04]  /*2000*/  LOP3.LUT R9, R9, 0x80000000, RZ, 0xc0, !PT ;  /* 0x8000000009097812 */ /* 0x000fc800078ec0ff */
[----:B------:R-:W-:Y:S01]  /*2010*/  LOP3.LUT R9, R9, 0x7f800000, RZ, 0xfc, !PT ;  /* 0x7f80000009097812 */ /* 0x000fe200078efcff */
[----:B------:R-:W-:Y:S06]  /*2020*/  BRA `(.L_x_31) ;  /* 0x0000000000287947 */ /* 0x000fec0003800000 */
.L_x_29:
[----:B------:R-:W-:Y:S01]  /*2030*/  IMAD R9, R8, 0x800000, R9 ;  /* 0x0080000008097824 */ /* 0x000fe200078e0209 */
[----:B------:R-:W-:Y:S06]  /*2040*/  BRA `(.L_x_31) ;  /* 0x0000000000207947 */ /* 0x000fec0003800000 */
.L_x_28:
[----:B------:R-:W-:-:S04]  /*2050*/  LOP3.LUT R9, R10, 0x80000000, R9, 0x48, !PT ;  /* 0x800000000a097812 */ /* 0x000fc800078e4809 */
[----:B------:R-:W-:Y:S01]  /*2060*/  LOP3.LUT R9, R9, 0x7f800000, RZ, 0xfc, !PT ;  /* 0x7f80000009097812 */ /* 0x000fe200078efcff */
[----:B------:R-:W-:Y:S06]  /*2070*/  BRA `(.L_x_31) ;  /* 0x0000000000147947 */ /* 0x000fec0003800000 */
.L_x_27:
[----:B------:R-:W-:Y:S01]  /*2080*/  LOP3.LUT R9, R10, 0x80000000, R9, 0x48, !PT ;  /* 0x800000000a097812 */ /* 0x000fe200078e4809 */
[----:B------:R-:W-:Y:S06]  /*2090*/  BRA `(.L_x_31) ;  /* 0x00000000000c7947 */ /* 0x000fec0003800000 */
.L_x_26:
[----:B------:R-:W0:Y:S01]  /*20a0*/  MUFU.RSQ R9, -QNAN ;  /* 0xffc0000000097908 */ /* 0x000e220000001400 */
[----:B------:R-:W-:Y:S05]  /*20b0*/  BRA `(.L_x_31) ;  /* 0x0000000000047947 */ /* 0x000fea0003800000 */
.L_x_25:
[----:B------:R-:W-:-:S07]  /*20c0*/  FADD.FTZ R9, R5, R4 ;  /* 0x0000000405097221 */ /* 0x000fce0000010000 */
.L_x_31:
[----:B------:R-:W-:-:S04]  /*20d0*/  IMAD.MOV.U32 R7, RZ, RZ, 0x0 ;  /* 0x00000000ff077424 */ /* 0x000fc800078e00ff */
[----:B0-----:R-:W-:Y:S05]  /*20e0*/  RET.REL.NODEC R6 `(_Z16neutron_calculusP17curandStateXORWOWfffPfPiiS2_) ;  /* 0xffffffdc06c47950 */ /* 0x001fea0003c3ffff */
.L_x_32:
[----:B------:R-:W-:-:S00]  /*20f0*/  BRA `(.L_x_32) ;  /* 0xfffffffc00fc7947 */ /* 0x000fc0000383ffff */
[----:B------:R-:W-:-:S00]  /*2100*/  NOP ;  /* 0x0000000000007918 */ /* 0x000fc00000000000 */
[----:B------:R-:W-:-:S00]  /*2110*/  NOP ;  /* 0x0000000000007918 */ /* 0x000fc00000000000 */
[----:B------:R-:W-:-:S00]  /*2120*/  NOP ;  /* 0x0000000000007918 */ /* 0x000fc00000000000 */
[----:B------:R-:W-:-:S00]  /*2130*/  NOP ;  /* 0x0000000000007918 */ /* 0x000fc00000000000 */
[----:B------:R-:W-:-:S00]  /*2140*/  NOP ;  /* 0x0000000000007918 */ /* 0x000fc00000000000 */
[----:B------:R-:W-:-:S00]  /*2150*/  NOP ;  /* 0x0000000000007918 */ /* 0x000fc00000000000 */
[----:B------:R-:W-:-:S00]  /*2160*/  NOP ;  /* 0x0000000000007918 */ /* 0x000fc00000000000 */
[----:B------:R-:W-:-:S00]  /*2170*/  NOP ;  /* 0x0000000000007918 */ /* 0x000fc00000000000 */
.L_x_43:


//--------------------- .text._Z12setup_kernelP17curandStateXORWOW --------------------------
	.section	.text._Z12setup_kernelP17curandStateXORWOW,"ax",@progbits
	.align	128
        .global         _Z12setup_kernelP17curandStateXORWOW
        .type           _Z12setup_kernelP17curandStateXORWOW,@function
        .size           _Z12setup_kernelP17curandStateXORWOW,(.L_x_45 - _Z12setup_kernelP17curandStateXORWOW)
        .other          _Z12setup_kernelP17curandStateXORWOW,@"STO_CUDA_ENTRY STV_DEFAULT"
_Z12setup_kernelP17curandStateXORWOW:
.text._Z12setup_kernelP17curandStateXORWOW:
[----:B------:R-:W-:Y:S01]  /*0000*/  LDC R1, c[0x0][0x37c] ;  /* 0x0000df00ff017b82 */ /* 0x000fe20000000800 */
[----:B------:R-:W0:Y:S07]  /*0010*/  S2R R13, SR_TID.X ;  /* 0x00000000000d7919 */ /* 0x000e2e0000002100 */
[----:B------:R-:W0:Y:S01]  /*0020*/  S2UR UR6, SR_CTAID.X ;  /* 0x00000000000679c3 */ /* 0x000e220000002500 */
[----:B------:R-:W1:Y:S01]  /*0030*/  LDCU.64 UR4, c[0x0][0x358] ;  /* 0x00006b00ff0477ac */ /* 0x000e620008000a00 */
[----:B------:R-:W-:Y:S01]  /*0040*/  IMAD.MOV.U32 R2, RZ, RZ, -0x21206aec ;  /* 0xdedf9514ff027424 */ /* 0x000fe200078e00ff */
[----:B------:R-:W-:Y:S01]  /*0050*/  BSSY.RECONVERGENT B0, `(.L_x_33) ;  /* 0x00000df000007945 */ /* 0x000fe20003800200 */
[----:B------:R-:W-:-:S02]  /*0060*/  IMAD.MOV.U32 R3, RZ, RZ, 0xc448611 ;  /* 0x0c448611ff037424 */ /* 0x000fc400078e00ff */
[----:B------:R-:W-:Y:S02]  /*0070*/  IMAD.MOV.U32 R4, RZ, RZ, 0x1172ed19 ;  /* 0x1172ed19ff047424 */ /* 0x000fe400078e00ff */
[----:B------:R-:W0:Y:S01]  /*0080*/  LDC R0, c[0x0][0x370] ;  /* 0x0000dc00ff007b82 */ /* 0x000e220000000800 */
[----:B------:R-:W-:Y:S02]  /*0090*/  IMAD.MOV.U32 R5, RZ, RZ, -0x75bd8fc ;  /* 0xf8a42704ff057424 */ /* 0x000fe400078e00ff */
[----:B------:R-:W-:Y:S02]  /*00a0*/  IMAD.MOV.U32 R8, RZ, RZ, -0x23270784 ;  /* 0xdcd8f87cff087424 */ /* 0x000fe400078e00ff */
[----:B------:R-:W-:-:S03]  /*00b0*/  IMAD.MOV.U32 R9, RZ, RZ, 0x540f815 ;  /* 0x0540f815ff097424 */ /* 0x000fc600078e00ff */
[----:B------:R-:W2:Y:S01]  /*00c0*/  LDC.64 R6, c[0x0][0x380] ;  /* 0x0000e000ff067b82 */ /* 0x000ea20000000a00 */
[----:B0-----:R-:W-:-:S05]  /*00d0*/  IMAD R13, R0, UR6, R13 ;  /* 0x00000006000d7c24 */ /* 0x001fca000f8e020d */
[C---:B------:R-:W-:Y:S01]  /*00e0*/  ISETP.NE.AND P0, PT, R13.reuse, RZ, PT ;  /* 0x000000ff0d00720c */ /* 0x040fe20003f05270 */
[----:B--2---:R-:W-:-:S05]  /*00f0*/  IMAD.WIDE R6, R13, 0x30, R6 ;  /* 0x000000300d067825 */ /* 0x004fca00078e0206 */
[----:B-1----:R0:W-:Y:S04]  /*0100*/  STG.E.64 desc[UR4][R6.64], R2 ;  /* 0x0000000206007986 */ /* 0x0021e8000c101b04 */
[----:B------:R0:W-:Y:S04]  /*0110*/  STG.E.64 desc[UR4][R6.64+0x8], R4 ;  /* 0x0000080406007986 */ /* 0x0001e8000c101b04 */
[----:B------:R0:W-:Y:S01]  /*0120*/  STG.E.64 desc[UR4][R6.64+0x10], R8 ;  /* 0x0000100806007986 */ /* 0x0001e2000c101b04 */
[----:B------:R-:W-:Y:S05]  /*0130*/  @!P0 BRA `(.L_x_34) ;  /* 0x0000000c00408947 */ /* 0x000fea0003800000 */
[----:B------:R-:W-:Y:S01]  /*0140*/  SHF.R.S32.HI R0, RZ, 0x1f, R13 ;  /* 0x0000001fff007819 */ /* 0x000fe2000001140d */
[----:B------:R-:W-:-:S07]  /*0150*/  IMAD.MOV.U32 R12, RZ, RZ, RZ ;  /* 0x000000ffff0c7224 */ /* 0x000fce00078e00ff */
.L_x_40:
[----:B0-----:R-:W-:Y:S01]  /*0160*/  LOP3.LUT R2, R13, 0x3, RZ, 0xc0, !PT ;  /* 0x000000030d027812 */ /* 0x001fe200078ec0ff */
[----:B------:R-:W-:Y:S03]  /*0170*/  BSSY.RECONVERGENT B1, `(.L_x_35) ;  /* 0x00000c6000017945 */ /* 0x000fe60003800200 */
[----:B------:R-:W-:-:S04]  /*0180*/  ISETP.NE.U32.AND P0, PT, R2, RZ, PT ;  /* 0x000000ff0200720c */ /* 0x000fc80003f05070 */
[----:B------:R-:W-:-:S13]  /*0190*/  ISETP.NE.AND.EX P0, PT, RZ, RZ, PT, P0 ;  /* 0x000000ffff00720c */ /* 0x000fda0003f05300 */
[----:B------:R-:W-:Y:S05]  /*01a0*/  @!P0 BRA `(.L_x_36) ;  /* 0x0000000c00088947 */ /* 0x000fea0003800000 */
[----:B------:R-:W0:Y:S01]  /*01b0*/  LDC.64 R8, c[0x4][RZ] ;  /* 0x01000000ff087b82 */ /* 0x000e220000000a00 */
[----:B------:R-:W-:Y:S02]  /*01c0*/  IMAD.MOV.U32 R14, RZ, RZ, RZ ;  /* 0x000000ffff0e7224 */ /* 0x000fe400078e00ff */
[----:B0-----:R-:W-:-:S07]  /*01d0*/  IMAD.WIDE.U32 R8, R12, 0xc80, R8 ;  /* 0x00000c800c087825 */ /* 0x001fce00078e0008 */
.L_x_39:
[----:B0-----:R-:W-:Y:S01]  /*01e0*/  IMAD.MOV.U32 R15, RZ, RZ, RZ ;  /* 0x000000ffff0f7224 */ /* 0x001fe200078e00ff */
[----:B------:R-:W-:Y:S01]  /*01f0*/  CS2R R2, SRZ ;  /* 0x0000000000027805 */ /* 0x000fe2000001ff00 */
[----:B------:R-:W-:Y:S01]  /*0200*/  IMAD.MOV.U32 R17, RZ, RZ, RZ ;  /* 0x000000ffff117224 */ /* 0x000fe200078e00ff */
[----:B------:R-:W-:-:S07]  /*0210*/  CS2R R4, SRZ ;  /* 0x0000000000047805 */ /* 0x000fce000001ff00 */
.L_x_38:
[----:B------:R-:W-:-:S05]  /*0220*/  IMAD.WIDE.U32 R10, R17, 0x4, R6 ;  /* 0x00000004110a7825 */ /* 0x000fca00078e0006 */
[----:B------:R0:W5:Y:S01]  /*0230*/  LDG.E R16, desc[UR4][R10.64+0x4] ;  /* 0x000004040a107981 */ /* 0x000162000c1e1900 */
[----:B------:R-:W-:-:S07]  /*0240*/  IMAD.MOV.U32 R19, RZ, RZ, RZ ;  /* 0x000000ffff137224 */ /* 0x000fce00078e00ff */
.L_x_37:
[----:B-----5:R-:W-:Y:S01]  /*0250*/  SHF.R.U32.HI R24, RZ, R19, R16 ;  /* 0x00000013ff187219 */ /* 0x020fe20000011610 */
[----:B0-----:R-:W-:-:S03]  /*0260*/  IMAD.SHL.U32 R10, R17, 0x20, RZ ;  /* 0x00000020110a7824 */ /* 0x001fc600078e00ff */
[----:B------:R-:W-:Y:S01]  /*0270*/  LOP3.LUT R11, R24, 0x1, RZ, 0xc0, !PT ;  /* 0x00000001180b7812 */ /* 0x000fe200078ec0ff */
[----:B------:R-:W-:-:S03]  /*0280*/  IMAD.IADD R10, R10, 0x1, R19 ;  /* 0x000000010a0a7824 */ /* 0x000fc600078e0213 */
[----:B------:R-:W-:Y:S01]  /*0290*/  ISETP.NE.U32.AND P0, PT, R11, 0x1, PT ;  /* 0x000000010b00780c */ /* 0x000fe20003f05070 */
[----:B------:R-:W-:-:S03]  /*02a0*/  IMAD R11, R10, 0x5, RZ ;  /* 0x000000050a0b7824 */ /* 0x000fc600078e02ff */
[----:B------:R-:W-:Y:S01]  /*02b0*/  R2P PR, R24, 0x7e ;  /* 0x0000007e18007804 */ /* 0x000fe20000000000 */
[----:B------:R-:W-:-:S08]  /*02c0*/  IMAD.WIDE.U32 R10, R11, 0x4, R8 ;  /* 0x000000040b0a7825 */ /* 0x000fd000078e0008 */
[----:B------:R-:W2:Y:S04]  /*02d0*/  @!P0 LDG.E R18, desc[UR4][R10.64] ;  /* 0x000000040a128981 */ /* 0x000ea8000c1e1900 */
[----:B------:R-:W3:Y:S04]  /*02e0*/  @!P0 LDG.E R20, desc[UR4][R10.64+0x10] ;  /* 0x000010040a148981 */ /* 0x000ee8000c1e1900 */
[----:B------:R-:W4:Y:S04]  /*02f0*/  @P1 LDG.E R22, desc[UR4][R10.64+0x14] ;  /* 0x000014040a161981 */ /* 0x000f28000c1e1900 */
[----:B------:R-:W4:Y:S04]  /*0300*/  @P2 LDG.E R26, desc[UR4][R10.64+0x28] ;  /* 0x000028040a1a2981 */ /* 0x000f28000c1e1900 */
[----:B------:R-:W4:Y:S04]  /*0310*/  @!P0 LDG.E R21, desc[UR4][R10.64+0x4] ;  /* 0x000004040a158981 */ /* 0x000f28000c1e1900 */
[----:B------:R-:W4:Y:S04]  /*0320*/  @!P0 LDG.E R23, desc[UR4][R10.64+0xc] ;  /* 0x00000c040a178981 */ /* 0x000f28000c1e1900 */
[----:B------:R-:W4:Y:S04]  /*0330*/  @P1 LDG.E R25, desc[UR4][R10.64+0x18] ;  /* 0x000018040a191981 */ /* 0x000f28000c1e1900 */
[----:B------:R-:W4:Y:S04]  /*0340*/  @P3 LDG.E R28, desc[UR4][R10.64+0x3c] ;  /* 0x00003c040a1c3981 */ /* 0x000f28000c1e1900 */
[----:B------:R-:W4:Y:S01]  /*0350*/  @P6 LDG.E R27, desc[UR4][R10.64+0x7c] ;  /* 0x00007c040a1b6981 */ /* 0x000f22000c1e1900 */
[----:B--2---:R-:W-:-:S03]  /*0360*/  @!P0 LOP3.LUT R15, R15, R18, RZ, 0x3c, !PT ;  /* 0x000000120f0f8212 */ /* 0x004fc600078e3cff */
[----:B------:R-:W2:Y:S01]  /*0370*/  @!P0 LDG.E R18, desc[UR4][R10.64+0x8] ;  /* 0x000008040a128981 */ /* 0x000ea2000c1e1900 */
[----:B---3--:R-:W-:-:S03]  /*0380*/  @!P0 LOP3.LUT R3, R3, R20, RZ, 0x3c, !PT ;  /* 0x0000001403038212 */ /* 0x008fc600078e3cff */
[----:B------:R-:W3:Y:S01]  /*0390*/  @P1 LDG.E R20, desc[UR4][R10.64+0x24] ;  /* 0x000024040a141981 */ /* 0x000ee2000c1e1900 */
[----:B----4-:R-:W-:-:S03]  /*03a0*/  @P1 LOP3.LUT R15, R15, R22, RZ, 0x3c, !PT ;  /* 0x000000160f0f1212 */ /* 0x010fc600078e3cff */
[----:B------:R-:W4:Y:S01]  /*03b0*/  @P2 LDG.E R22, desc[UR4][R10.64+0x38] ;  /* 0x000038040a162981 */ /* 0x000f22000c1e1900 */
[----:B------:R-:W-:-:S03]  /*03c0*/  @P2 LOP3.LUT R15, R15, R26, RZ, 0x3c, !PT ;  /* 0x0000001a0f0f2212 */ /* 0x000fc600078e3cff */
[----:B------:R-:W4:Y:S01]  /*03d0*/  @P4 LDG.E R26, desc[UR4][R10.64+0x50] ;  /* 0x000050040a1a4981 */ /* 0x000f22000c1e1900 */
[----:B------:R-:W-:-:S03]  /*03e0*/  @!P0 LOP3.LUT R4, R4, R21, RZ, 0x3c, !PT ;  /* 0x0000001504048212 */ /* 0x000fc600078e3cff */
[----:B------:R-:W4:Y:S01]  /*03f0*/  @P1 LDG.E R21, desc[UR4][R10.64+0x20] ;  /* 0x000020040a151981 */ /* 0x000f22000c1e1900 */
[----:B------:R-:W-:-:S03]  /*0400*/  @!P0 LOP3.LUT R2, R2, R23, RZ, 0x3c, !PT ;  /* 0x0000001702028212 */ /* 0x000fc600078e3cff */
[----:B------:R-:W4:Y:S01]  /*0410*/  @P2 LDG.E R23, desc[UR4][R10.64+0x2c] ;  /* 0x00002c040a172981 */ /* 0x000f22000c1e1900 */
[----:B------:R-:W-:-:S03]  /*0420*/  @P1 LOP3.LUT R4, R4, R25, RZ, 0x3c, !PT ;  /* 0x0000001904041212 */ /* 0x000fc600078e3cff */
[----:B------:R-:W4:Y:S01]  /*0430*/  @P2 LDG.E R25, desc[UR4][R10.64+0x34] ;  /* 0x000034040a192981 */ /* 0x000f22000c1e1900 */
[----:B--2---:R-:W-:-:S03]  /*0440*/  @!P0 LOP3.LUT R5, R5, R18, RZ, 0x3c, !PT ;  /* 0x0000001205058212 */ /* 0x004fc600078e3cff */
[----:B------:R-:W2:Y:S01]  /*0450*/  @P1 LDG.E R18, desc[UR4][R10.64+0x1c] ;  /* 0x00001c040a121981 */ /* 0x000ea2000c1e1900 */
[----:B---3--:R-:W-:-:S03]  /*0460*/  @P1 LOP3.LUT R3, R3, R20, RZ, 0x3c, !PT ;  /* 0x0000001403031212 */ /* 0x008fc600078e3cff */
[----:B------:R-:W3:Y:S01]  /*0470*/  @P2 LDG.E R20, desc[UR4][R10.64+0x30] ;  /* 0x000030040a142981 */ /* 0x000ee2000c1e1900 */
[----:B----4-:R-:W-:-:S03]  /*0480*/  @P2 LOP3.LUT R3, R3, R22, RZ, 0x3c, !PT ;  /* 0x0000001603032212 */ /* 0x010fc600078e3cff */
[----:B------:R-:W4:Y:S01]  /*0490*/  @P3 LDG.E R22, desc[UR4][R10.64+0x4c] ;  /* 0x00004c040a163981 */ /* 0x000f22000c1e1900 */
[----:B------:R-:W-:-:S04]  /*04a0*/  @P3 LOP3.LUT R15, R15, R28, RZ, 0x3c, !PT ;  /* 0x0000001c0f0f3212 */ /* 0x000fc800078e3cff */
[----:B------:R-:W-:Y:S02]  /*04b0*/  @P4 LOP3.LUT R15, R15, R26, RZ, 0x3c, !PT ;  /* 0x0000001a0f0f4212 */ /* 0x000fe400078e3cff */
[----:B------:R-:W-:Y:S01]  /*04c0*/  @P1 LOP3.LUT R2, R2, R21, RZ, 0x3c, !PT ;  /* 0x0000001502021212 */ /* 0x000fe200078e3cff */
[----:B------:R-:W4:Y:S04]  /*04d0*/  @P5 LDG.E R26, desc[UR4][R10.64+0x64] ;  /* 0x000064040a1a5981 */ /* 0x000f28000c1e1900 */
[----:B------:R-:W4:Y:S01]  /*04e0*/  @P3 LDG.E R21, desc[UR4][R10.64+0x40] ;  /* 0x000040040a153981 */ /* 0x000f22000c1e1900 */
[----:B------:R-:W-:Y:S02]  /*04f0*/  @P2 LOP3.LUT R4, R4, R23, RZ, 0x3c, !PT ;  /* 0x0000001704042212 */ /* 0x000fe400078e3cff */
[----:B------:R-:W-:Y:S01]  /*0500*/  @P2 LOP3.LUT R2, R2, R25, RZ, 0x3c, !PT ;  /* 0x0000001902022212 */ /* 0x000fe200078e3cff */
[----:B------:R-:W4:Y:S04]  /*0510*/  @P3 LDG.E R23, desc[UR4][R10.64+0x48] ;  /* 0x000048040a173981 */ /* 0x000f28000c1e1900 */
[----:B------:R-:W4:Y:S01]  /*0520*/  @P4 LDG.E R25, desc[UR4][R10.64+0x54] ;  /* 0x000054040a194981 */ /* 0x000f22000c1e1900 */
[----:B--2---:R-:W-:-:S03]  /*0530*/  @P1 LOP3.LUT R5, R5, R18, RZ, 0x3c, !PT ;  /* 0x0000001205051212 */ /* 0x004fc600078e3cff */
[----:B------:R-:W2:Y:S01]  /*0540*/  @P3 LDG.E R18, desc[UR4][R10.64+0x44] ;  /* 0x000044040a123981 */ /* 0x000ea2000c1e1900 */
[----:B---3--:R-:W-:-:S03]  /*0550*/  @P2 LOP3.LUT R5, R5, R20, RZ, 0x3c, !PT ;  /* 0x0000001405052212 */ /* 0x008fc600078e3cff */
[----:B------:R-:W3:Y:S01]  /*0560*/  @P4 LDG.E R20, desc[UR4][R10.64+0x58] ;  /* 0x000058040a144981 */ /* 0x000ee2000c1e1900 */
[----:B----4-:R-:W-:-:S03]  /*0570*/  @P3 LOP3.LUT R3, R3, R22, RZ, 0x3c, !PT ;  /* 0x0000001603033212 */ /* 0x010fc600078e3cff */
[----:B------:R-:W4:Y:S01]  /*0580*/  @P4 LDG.E R22, desc[UR4][R10.64+0x60] ;  /* 0x000060040a164981 */ /* 0x000f22000c1e1900 */
[----:B------:R-:W-:Y:S02]  /*0590*/  LOP3.LUT P0, RZ, R24, 0x80, RZ, 0xc0, !PT ;  /* 0x0000008018ff7812 */ /* 0x000fe4000780c0ff */
[----:B------:R-:W-:Y:S02]  /*05a0*/  @P5 LOP3.LUT R15, R15, R26, RZ, 0x3c, !PT ;  /* 0x0000001a0f0f5212 */ /* 0x000fe400078e3cff */
[----:B------:R-:W4:Y:S01]  /*05b0*/  @P6 LDG.E R26, desc[UR4][R10.64+0x78] ;  /* 0x000078040a1a6981 */ /* 0x000f22000c1e1900 */
[----:B------:R-:W-:-:S03]  /*05c0*/  @P3 LOP3.LUT R4, R4, R21, RZ, 0x3c, !PT ;  /* 0x0000001504043212 */ /* 0x000fc600078e3cff */
[----:B------:R-:W4:Y:S01]  /*05d0*/  @P4 LDG.E R21, desc[UR4][R10.64+0x5c] ;  /* 0x00005c040a154981 */ /* 0x000f22000c1e1900 */
[----:B------:R-:W-:-:S03]  /*05e0*/  @P3 LOP3.LUT R2, R2, R23, RZ, 0x3c, !PT ;  /* 0x0000001702023212 */ /* 0x000fc600078e3cff */
[----:B------:R-:W4:Y:S01]  /*05f0*/  @P5 LDG.E R23, desc[UR4][R10.64+0x68] ;  /* 0x000068040a175981 */ /* 0x000f22000c1e1900 */
[----:B------:R-:W-:-:S03]  /*0600*/  @P4 LOP3.LUT R4, R4, R25, RZ, 0x3c, !PT ;  /* 0x0000001904044212 */ /* 0x000fc600078e3cff */
[----:B------:R-:W4:Y:S01]  /*0610*/  @P5 LDG.E R25, desc[UR4][R10.64+0x70] ;  /* 0x000070040a195981 */ /* 0x000f22000c1e1900 */
[----:B--2---:R-:W-:-:S03]  /*0620*/  @P3 LOP3.LUT R5, R5, R18, RZ, 0x3c, !PT ;  /* 0x0000001205053212 */ /* 0x004fc600078e3cff */
[----:B------:R-:W2:Y:S01]  /*0630*/  @P5 LDG.E R18, desc[UR4][R10.64+0x6c] ;  /* 0x00006c040a125981 */ /* 0x000ea2000c1e1900 */
[----:B---3--:R-:W-:-:S03]  /*0640*/  @P4 LOP3.LUT R5, R5, R20, RZ, 0x3c, !PT ;  /* 0x0000001405054212 */ /* 0x008fc600078e3cff */
[----:B------:R-:W3:Y:S01]  /*0650*/  @P5 LDG.E R20, desc[UR4][R10.64+0x74] ;  /* 0x000074040a145981 */ /* 0x000ee2000c1e1900 */
[----:B----4-:R-:W-:-:S03]  /*0660*/  @P4 LOP3.LUT R3, R3, R22, RZ, 0x3c, !PT ;  /* 0x0000001603034212 */ /* 0x010fc600078e3cff */
[----:B------:R-:W4:Y:S01]  /*0670*/  @P0 LDG.E R22, desc[UR4][R10.64+0x8c] ;  /* 0x00008c040a160981 */ /* 0x000f22000c1e1900 */
[----:B------:R-:W-:-:S03]  /*0680*/  @P6 LOP3.LUT R15, R15, R26, RZ, 0x3c, !PT ;  /* 0x0000001a0f0f6212 */ /* 0x000fc600078e3cff */
        /* <DEDUP_REMOVED lines=13> */
[----:B------:R-:W-:Y:S02]  /*0760*/  @P6 LOP3.LUT R4, R4, R27, RZ, 0x3c, !PT ;  /* 0x0000001b04046212 */ /* 0x000fe400078e3cff */
[----:B------:R-:W-:Y:S02]  /*0770*/  @P6 LOP3.LUT R2, R2, R21, RZ, 0x3c, !PT ;  /* 0x0000001502026212 */ /* 0x000fe400078e3cff */
[----:B------:R-:W-:Y:S02]  /*0780*/  @P0 LOP3.LUT R4, R4, R23, RZ, 0x3c, !PT ;  /* 0x0000001704040212 */ /* 0x000fe400078e3cff */
[----:B------:R-:W-:Y:S02]  /*0790*/  @P0 LOP3.LUT R2, R2, R25, RZ, 0x3c, !PT ;  /* 0x0000001902020212 */ /* 0x000fe400078e3cff */
[----:B--2---:R-:W-:Y:S02]  /*07a0*/  @P6 LOP3.LUT R5, R5, R18, RZ, 0x3c, !PT ;  /* 0x0000001205056212 */ /* 0x004fe400078e3cff */
[----:B---3--:R-:W-:-:S02]  /*07b0*/  @P6 LOP3.LUT R3, R3, R20, RZ, 0x3c, !PT ;  /* 0x0000001403036212 */ /* 0x008fc400078e3cff */
[----:B----4-:R-:W-:Y:S02]  /*07c0*/  @P0 LOP3.LUT R5, R5, R22, RZ, 0x3c, !PT ;  /* 0x0000001605050212 */ /* 0x010fe400078e3cff */
[----:B------:R-:W-:Y:S02]  /*07d0*/  @P0 LOP3.LUT R3, R3, R26, RZ, 0x3c, !PT ;  /* 0x0000001a03030212 */ /* 0x000fe400078e3cff */
[----:B------:R-:W-:-:S13]  /*07e0*/  R2P PR, R24.B1, 0x7f ;  /* 0x0000007f18007804 */ /* 0x000fda0000001000 */
[----:B------:R-:W2:Y:S04]  /*07f0*/  @P0 LDG.E R18, desc[UR4][R10.64+0xa0] ;  /* 0x0000a0040a120981 */ /* 0x000ea8000c1e1900 */
[----:B------:R-:W3:Y:S04]  /*0800*/  @P1 LDG.E R22, desc[UR4][R10.64+0xb4] ;  /* 0x0000b4040a161981 */ /* 0x000ee8000c1e1900 */
[----:B------:R-:W4:Y:S04]  /*0810*/  @P2 LDG.E R26, desc[UR4][R10.64+0xc8] ;  /* 0x0000c8040a1a2981 */ /* 0x000f28000c1e1900 */
[----:B------:R-:W4:Y:S04]  /*0820*/  @P3 LDG.E R28, desc[UR4][R10.64+0xdc] ;  /* 0x0000dc040a1c3981 */ /* 0x000f28000c1e1900 */
[----:B------:R-:W4:Y:S04]  /*0830*/  @P0 LDG.E R23, desc[UR4][R10.64+0xa4] ;  /* 0x0000a4040a170981 */ /* 0x000f28000c1e1900 */
[----:B------:R-:W4:Y:S04]  /*0840*/  @P0 LDG.E R20, desc[UR4][R10.64+0xa8] ;  /* 0x0000a8040a140981 */ /* 0x000f28000c1e1900 */
[----:B------:R-:W4:Y:S04]  /*0850*/  @P4 LDG.E R25, desc[UR4][R10.64+0xf0] ;  /* 0x0000f0040a194981 */ /* 0x000f28000c1e1900 */
        /* <DEDUP_REMOVED lines=21> */
[----:B------:R-:W-:Y:S02]  /*09b0*/  LOP3.LUT P0, RZ, R24, 0x8000, RZ, 0xc0, !PT ;  /* 0x0000800018ff7812 */ /* 0x000fe4000780c0ff */
[----:B----4-:R-:W-:Y:S01]  /*09c0*/  @P5 LOP3.LUT R15, R15, R26, RZ, 0x3c, !PT ;  /* 0x0000001a0f0f5212 */ /* 0x010fe200078e3cff */
[----:B------:R-:W4:Y:S04]  /*09d0*/  @P3 LDG.E R24, desc[UR4][R10.64+0xe4] ;  /* 0x0000e4040a183981 */ /* 0x000f28000c1e1900 */
[----:B------:R-:W2:Y:S01]  /*09e0*/  @P6 LDG.E R26, desc[UR4][R10.64+0x118] ;  /* 0x000118040a1a6981 */ /* 0x000ea2000c1e1900 */
        /* <DEDUP_REMOVED lines=8> */
[----:B---3--:R-:W-:-:S03]  /*0a70*/  @P2 LOP3.LUT R3, R3, R22, RZ, 0x3c, !PT ;  /* 0x0000001603032212 */ /* 0x008fc600078e3cff */
[----:B------:R-:W3:Y:S01]  /*0a80*/  @P4 LDG.E R22, desc[UR4][R10.64+0x100] ;  /* 0x000100040a164981 */ /* 0x000ee2000c1e1900 */
[----:B--2---:R-:W-:-:S03]  /*0a90*/  @P6 LOP3.LUT R15, R15, R26, RZ, 0x3c, !PT ;  /* 0x0000001a0f0f6212 */ /* 0x004fc600078e3cff */
[----:B------:R-:W2:Y:S01]  /*0aa0*/  @P0 LDG.E R26, desc[UR4][R10.64+0x12c] ;  /* 0x00012c040a1a0981 */ /* 0x000ea2000c1e1900 */
[----:B----4-:R-:W-:-:S03]  /*0ab0*/  @P2 LOP3.LUT R2, R2, R23, RZ, 0x3c, !PT ;  /* 0x0000001702022212 */ /* 0x010fc600078e3cff */
[----:B------:R-:W4:Y:S01]  /*0ac0*/  @P4 LDG.E R23, desc[UR4][R10.64+0xfc] ;  /* 0x0000fc040a174981 */ /* 0x000f22000c1e1900 */
[----:B------:R-:W-:-:S03]  /*0ad0*/  @P2 LOP3.LUT R5, R5, R20, RZ, 0x3c, !PT ;  /* 0x0000001405052212 */ /* 0x000fc600078e3cff */
[----:B------:R-:W4:Y:S01]  /*0ae0*/  @P4 LDG.E R20, desc[UR4][R10.64+0xf8] ;  /* 0x0000f8040a144981 */ /* 0x000f22000c1e1900 */
[----:B------:R-:W-:Y:S02]  /*0af0*/  @P3 LOP3.LUT R2, R2, R27, RZ, 0x3c, !PT ;  /* 0x0000001b02023212 */ /* 0x000fe400078e3cff */
[----:B------:R-:W-:Y:S01]  /*0b00*/  @P3 LOP3.LUT R4, R4, R25, RZ, 0x3c, !PT ;  /* 0x0000001904043212 */ /* 0x000fe200078e3cff */
[----:B------:R-:W4:Y:S01]  /*0b10*/  @P5 LDG.E R27, desc[UR4][R10.64+0x110] ;  /* 0x000110040a1b5981 */ /* 0x000f22000c1e1900 */
[----:B------:R-:W-:-:S03]  /*0b20*/  @P3 LOP3.LUT R5, R5, R24, RZ, 0x3c, !PT ;  /* 0x0000001805053212 */ /* 0x000fc600078e3cff */
[----:B------:R-:W4:Y:S04]  /*0b30*/  @P5 LDG.E R25, desc[UR4][R10.64+0x108] ;  /* 0x000108040a195981 */ /* 0x000f28000c1e1900 */
        /* <DEDUP_REMOVED lines=19> */
[----:B------:R-:W-:-:S05]  /*0c70*/  VIADD R19, R19, 0x10 ;  /* 0x0000001013137836 */ /* 0x000fca0000000000 */
[----:B------:R-:W-:Y:S02]  /*0c80*/  ISETP.NE.AND P1, PT, R19, 0x20, PT ;  /* 0x000000201300780c */ /* 0x000fe40003f25270 */
[----:B------:R-:W-:Y:S02]  /*0c90*/  @P5 LOP3.LUT R3, R3, R18, RZ, 0x3c, !PT ;  /* 0x0000001203035212 */ /* 0x000fe400078e3cff */
[----:B------:R-:W-:Y:S02]  /*0ca0*/  @P6 LOP3.LUT R4, R4, R21, RZ, 0x3c, !PT ;  /* 0x0000001504046212 */ /* 0x000fe400078e3cff */
[----:B---3--:R-:W-:-:S04]  /*0cb0*/  @P6 LOP3.LUT R3, R3, R22, RZ, 0x3c, !PT ;  /* 0x0000001603036212 */ /* 0x008fc800078e3cff */
[----:B--2---:R-:W-:Y:S02]  /*0cc0*/  @P0 LOP3.LUT R3, R3, R26, RZ, 0x3c, !PT ;  /* 0x0000001a03030212 */ /* 0x004fe400078e3cff */
[----:B----4-:R-:W-:Y:S02]  /*0cd0*/  @P6 LOP3.LUT R2, R2, R23, RZ, 0x3c, !PT ;  /* 0x0000001702026212 */ /* 0x010fe400078e3cff */
[----:B------:R-:W-:Y:S02]  /*0ce0*/  @P6 LOP3.LUT R5, R5, R20, RZ, 0x3c, !PT ;  /* 0x0000001405056212 */ /* 0x000fe400078e3cff */
[----:B------:R-:W-:Y:S02]  /*0cf0*/  @P0 LOP3.LUT R2, R2, R27, RZ, 0x3c, !PT ;  /* 0x0000001b02020212 */ /* 0x000fe400078e3cff */
[----:B------:R-:W-:Y:S02]  /*0d00*/  @P0 LOP3.LUT R4, R4, R25, RZ, 0x3c, !PT ;  /* 0x0000001904040212 */ /* 0x000fe400078e3cff */
[----:B------:R-:W-:Y:S01]  /*0d10*/  @P0 LOP3.LUT R5, R5, R24, RZ, 0x3c, !PT ;  /* 0x0000001805050212 */ /* 0x000fe200078e3cff */
[----:B------:R-:W-:Y:S06]  /*0d20*/  @P1 BRA `(.L_x_37) ;  /* 0xfffffff400481947 */ /* 0x000fec000383ffff */
[----:B------:R-:W-:-:S05]  /*0d30*/  VIADD R17, R17, 0x1 ;  /* 0x0000000111117836 */ /* 0x000fca0000000000 */
[----:B------:R-:W-:-:S13]  /*0d40*/  ISETP.NE.AND P0, PT, R17, 0x5, PT ;  /* 0x000000051100780c */ /* 0x000fda0003f05270 */
[----:B------:R-:W-:Y:S05]  /*0d50*/  @P0 BRA `(.L_x_38) ;  /* 0xfffffff400300947 */ /* 0x000fea000383ffff */
[----:B------:R0:W-:Y:S01]  /*0d60*/  STG.E.64 desc[UR4][R6.64+0x8], R4 ;  /* 0x0000080406007986 */ /* 0x0001e2000c101b04 */
[----:B------:R-:W-:Y:S01]  /*0d70*/  VIADD R14, R14, 0x1 ;  /* 0x000000010e0e7836 */ /* 0x000fe20000000000 */
[----:B------:R-:W-:Y:S02]  /*0d80*/  LOP3.LUT R11, R13, 0x3, RZ, 0xc0, !PT ;  /* 0x000000030d0b7812 */ /* 0x000fe400078ec0ff */
[----:B------:R0:W-:Y:S02]  /*0d90*/  STG.E.64 desc[UR4][R6.64+0x10], R2 ;  /* 0x0000100206007986 */ /* 0x0001e4000c101b04 */
[----:B------:R-:W-:Y:S02]  /*0da0*/  ISETP.GE.U32.AND P0, PT, R14, R11, PT ;  /* 0x0000000b0e00720c */ /* 0x000fe40003f06070 */
[----:B------:R0:W-:Y:S11]  /*0db0*/  STG.E desc[UR4][R6.64+0x4], R15 ;  /* 0x0000040f06007986 */ /* 0x0001f6000c101904 */
[----:B------:R-:W-:Y:S05]  /*0dc0*/  @!P0 BRA `(.L_x_39) ;  /* 0xfffffff400048947 */ /* 0x000fea000383ffff */
.L_x_36:
[----:B------:R-:W-:Y:S05]  /*0dd0*/  BSYNC.RECONVERGENT B1 ;  /* 0x0000000000017941 */ /* 0x000fea0003800200 */
.L_x_35:
[C---:B------:R-:W-:Y:S01]  /*0de0*/  ISETP.GT.U32.AND P0, PT, R13.reuse, 0x3, PT ;  /* 0x000000030d00780c */ /* 0x040fe20003f04070 */
[----:B------:R-:W-:Y:S01]  /*0df0*/  VIADD R12, R12, 0x1 ;  /* 0x000000010c0c7836 */ /* 0x000fe20000000000 */
[--C-:B------:R-:W-:Y:S02]  /*0e00*/  SHF.R.U64 R13, R13, 0x2, R0.reuse ;  /* 0x000000020d0d7819 */ /* 0x100fe40000001200 */
[----:B------:R-:W-:Y:S02]  /*0e10*/  ISETP.GT.U32.AND.EX P0, PT, R0, RZ, PT, P0 ;  /* 0x000000ff0000720c */ /* 0x000fe40003f04100 */
[----:B------:R-:W-:-:S11]  /*0e20*/  SHF.R.U32.HI R0, RZ, 0x2, R0 ;  /* 0x00000002ff007819 */ /* 0x000fd60000011600 */
[----:B------:R-:W-:Y:S05]  /*0e30*/  @P0 BRA `(.L_x_40) ;  /* 0xfffffff000c80947 */ /* 0x000fea000383ffff */
.L_x_34:
[----:B------:R-:W-:Y:S05]  /*0e40*/  BSYNC.RECONVERGENT B0 ;  /* 0x0000000000007941 */ /* 0x000fea0003800200 */
.L_x_33:
[----:B------:R-:W-:Y:S04]  /*0e50*/  STG.E.64 desc[UR4][R6.64+0x18], RZ ;  /* 0x000018ff06007986 */ /* 0x000fe8000c101b04 */
[----:B------:R-:W-:Y:S04]  /*0e60*/  STG.E desc[UR4][R6.64+0x20], RZ ;  /* 0x000020ff06007986 */ /* 0x000fe8000c101904 */
[----:B------:R-:W-:Y:S01]  /*0e70*/  STG.E.64 desc[UR4][R6.64+0x28], RZ ;  /* 0x000028ff06007986 */ /* 0x000fe2000c101b04 */
[----:B------:R-:W-:Y:S05]  /*0e80*/  EXIT ;  /* 0x000000000000794d */ /* 0x000fea0003800000 */
.L_x_41:
        /* <DEDUP_REMOVED lines=15> */
.L_x_45:


//--------------------- .nv.global.init           --------------------------
	.section	.nv.global.init,"aw",@progbits
	.align	4
.nv.global.init:
	.type		__cudart_i2opi_f,@object
	.size		__cudart_i2opi_f,(mrg32k3aM1SubSeq - __cudart_i2opi_f)
__cudart_i2opi_f:
        /*0000*/ 	.byte	0x41, 0x90, 0x43, 0x3c, 0x99, 0x95, 0x62, 0xdb, 0xc0, 0xdd, 0x34, 0xf5, 0xd1, 0x57, 0x27, 0xfc
        /*0010*/ 	.byte	0x29, 0x15, 0x44, 0x4e, 0x6e, 0x83, 0xf9, 0xa2
	.type		mrg32k3aM1SubSeq,@object
	.size		mrg32k3aM1SubSeq,(mrg32k3aM2SubSeq - mrg32k3aM1SubSeq)
mrg32k3aM1SubSeq:
        /*0018*/ 	.byte	0x0b, 0xcc, 0xee, 0x04, 0x73, 0x29, 0x8b, 0x6f, 0xf6, 0x53, 0x03, 0xf6, 0x23, 0xf6, 0xea, 0xda
        /* <DEDUP_REMOVED lines=125> */
	.type		mrg32k3aM2SubSeq,@object
	.size		mrg32k3aM2SubSeq,(mrg32k3aM1 - mrg32k3aM2SubSeq)
mrg32k3aM2SubSeq:
        /* <DEDUP_REMOVED lines=126> */
	.type		mrg32k3aM1,@object
	.size		mrg32k3aM1,(mrg32k3aM1Seq - mrg32k3aM1)
mrg32k3aM1:
        /* <DEDUP_REMOVED lines=144> */
	.type		mrg32k3aM1Seq,@object
	.size		mrg32k3aM1Seq,(mrg32k3aM2 - mrg32k3aM1Seq)
mrg32k3aM1Seq:
        /* <DEDUP_REMOVED lines=144> */
	.type		mrg32k3aM2,@object
	.size		mrg32k3aM2,(mrg32k3aM2Seq - mrg32k3aM2)
mrg32k3aM2:
        /* <DEDUP_REMOVED lines=144> */
	.type		mrg32k3aM2Seq,@object
	.size		mrg32k3aM2Seq,(precalc_xorwow_matrix - mrg32k3aM2Seq)
mrg32k3aM2Seq:
        /* <DEDUP_REMOVED lines=144> */
	.type		precalc_xorwow_matrix,@object
	.size		precalc_xorwow_matrix,(precalc_xorwow_offset_matrix - precalc_xorwow_matrix)
precalc_xorwow_matrix:
        /* <DEDUP_REMOVED lines=6400> */
	.type		precalc_xorwow_offset_matrix,@object
	.size		precalc_xorwow_offset_matrix,(.L_1 - precalc_xorwow_offset_matrix)
precalc_xorwow_offset_matrix:
        /* <DEDUP_REMOVED lines=6400> */
.L_1:


//--------------------- .nv.shared._Z16neutron_calculusP17curandStateXORWOWfffPfPiiS2_ --------------------------
	.section	.nv.shared._Z16neutron_calculusP17curandStateXORWOWfffPfPiiS2_,"aw",@nobits
	.sectionflags	@""
	.align	4
.nv.shared._Z16neutron_calculusP17curandStateXORWOWfffPfPiiS2_:
	.zero		7168


//--------------------- .nv.shared.reserved.0     --------------------------
	.section	.nv.shared.reserved.0,"aw",@nobits
	.weak		__nv_reservedSMEM_offset_0_alias
	.size		__nv_reservedSMEM_offset_0_alias, 0, 64
	.other		__nv_reservedSMEM_offset_0_alias,@"STO_CUDA_RESERVED_SHARED STV_DEFAULT"
__nv_reservedSMEM_offset_0_alias:
	.zero		0
	.zero		64


//--------------------- .nv.constant0._Z16neutron_calculusP17curandStateXORWOWfffPfPiiS2_ --------------------------
	.section	.nv.constant0._Z16neutron_calculusP17curandStateXORWOWfffPfPiiS2_,"a",@progbits
	.sectionflags	@""
	.align	4
.nv.constant0._Z16neutron_calculusP17curandStateXORWOWfffPfPiiS2_:
	.zero		952


//--------------------- .nv.constant0._Z12setup_kernelP17curandStateXORWOW --------------------------
	.section	.nv.constant0._Z12setup_kernelP17curandStateXORWOW,"a",@progbits
	.sectionflags	@""
	.align	4
.nv.constant0._Z12setup_kernelP17curandStateXORWOW:
	.zero		904


//--------------------- SYMBOLS --------------------------

	.type		.nv.reservedSmem.offset0,@object
	.size		.nv.reservedSmem.offset0,0x4
	.type		.nv.reservedSmem.cap,@object
	.size		.nv.reservedSmem.cap,0x4
